	.headerflags	@"EF_CUDA_TEXMODE_UNIFIED EF_CUDA_64BIT_ADDRESS EF_CUDA_ACCELERATORS EF_CUDA_SM90 EF_CUDA_VIRTUAL_SM(EF_CUDA_SM90)"
	.elftype	@"ET_EXEC"


//--------------------- .nv.info                  --------------------------
	.section	.nv.info,"",@"SHT_CUDA_INFO"
	.align	4


	//----- nvinfo : EIATTR_REGCOUNT
	.align		4
        /*0000*/ 	.byte	0x04, 0x2f
        /*0002*/ 	.short	(.L_5 - .L_4)
	.align		4
.L_4:
        /*0004*/ 	.word	index@(triton_)
        /*0008*/ 	.word	0x000000d6


	//----- nvinfo : EIATTR_MIN_STACK_SIZE
	.align		4
.L_5:
        /*000c*/ 	.byte	0x04, 0x12
        /*000e*/ 	.short	(.L_7 - .L_6)
	.align		4
.L_6:
        /*0010*/ 	.word	index@($triton_$__internal_trig_reduction_slowpathd)
        /*0014*/ 	.word	0x00000030


	//----- nvinfo : EIATTR_FRAME_SIZE
	.align		4
.L_7:
        /*0018*/ 	.byte	0x04, 0x11
        /*001a*/ 	.short	(.L_9 - .L_8)
	.align		4
.L_8:
        /*001c*/ 	.word	index@($triton_$__internal_trig_reduction_slowpathd)
        /*0020*/ 	.word	0x00000030


	//----- nvinfo : EIATTR_MIN_STACK_SIZE
	.align		4
.L_9:
        /*0024*/ 	.byte	0x04, 0x12
        /*0026*/ 	.short	(.L_11 - .L_10)
	.align		4
.L_10:
        /*0028*/ 	.word	index@($triton_$__internal_accurate_pow)
        /*002c*/ 	.word	0x00000030


	//----- nvinfo : EIATTR_FRAME_SIZE
	.align		4
.L_11:
        /*0030*/ 	.byte	0x04, 0x11
        /*0032*/ 	.short	(.L_13 - .L_12)
	.align		4
.L_12:
        /*0034*/ 	.word	index@($triton_$__internal_accurate_pow)
        /*0038*/ 	.word	0x00000030


	//----- nvinfo : EIATTR_MIN_STACK_SIZE
	.align		4
.L_13:
        /*003c*/ 	.byte	0x04, 0x12
        /*003e*/ 	.short	(.L_15 - .L_14)
	.align		4
.L_14:
        /*0040*/ 	.word	index@($__internal_0_$__cuda_sm20_div_rn_f64_full)
        /*0044*/ 	.word	0x00000030


	//----- nvinfo : EIATTR_FRAME_SIZE
	.align		4
.L_15:
        /*0048*/ 	.byte	0x04, 0x11
        /*004a*/ 	.short	(.L_17 - .L_16)
	.align		4
.L_16:
        /*004c*/ 	.word	index@($__internal_0_$__cuda_sm20_div_rn_f64_full)
        /*0050*/ 	.word	0x00000030


	//----- nvinfo : EIATTR_MIN_STACK_SIZE
	.align		4
.L_17:
        /*0054*/ 	.byte	0x04, 0x12
        /*0056*/ 	.short	(.L_19 - .L_18)
	.align		4
.L_18:
        /*0058*/ 	.word	index@(triton_)
        /*005c*/ 	.word	0x00000030


	//----- nvinfo : EIATTR_FRAME_SIZE
	.align		4
.L_19:
        /*0060*/ 	.byte	0x04, 0x11
        /*0062*/ 	.short	(.L_21 - .L_20)
	.align		4
.L_20:
        /*0064*/ 	.word	index@(triton_)
        /*0068*/ 	.word	0x00000030


	//----- nvinfo : EIATTR_MIN_STACK_SIZE
	.align		4
.L_21:
        /*006c*/ 	.byte	0x04, 0x12
        /*006e*/ 	.short	(.L_23 - .L_22)
	.align		4
.L_22:
        /*0070*/ 	.word	index@(triton_)
        /*0074*/ 	.word	0x00000030
.L_23:


//--------------------- .nv.info.triton_          --------------------------
	.section	.nv.info.triton_,"",@"SHT_CUDA_INFO"
	.sectionflags	@""
	.align	4


	//----- nvinfo : EIATTR_CUDA_API_VERSION
	.align		4
        /*0000*/ 	.byte	0x04, 0x37
        /*0002*/ 	.short	(.L_25 - .L_24)
.L_24:
        /*0004*/ 	.word	0x0000007c


	//----- nvinfo : EIATTR_KPARAM_INFO
	.align		4
.L_25:
        /*0008*/ 	.byte	0x04, 0x17
        /*000a*/ 	.short	(.L_27 - .L_26)
.L_26:
        /*000c*/ 	.word	0x00000000
        /*0010*/ 	.short	0x0006
        /*0012*/ 	.short	0x0028
        /*0014*/ 	.byte	0x00, 0xf0, 0x11, 0x00


	//----- nvinfo : EIATTR_KPARAM_INFO
	.align		4
.L_27:
        /*0018*/ 	.byte	0x04, 0x17
        /*001a*/ 	.short	(.L_29 - .L_28)
.L_28:
        /*001c*/ 	.word	0x00000000
        /*0020*/ 	.short	0x0005
        /*0022*/ 	.short	0x0024
        /*0024*/ 	.byte	0x00, 0xf0, 0x11, 0x00


	//----- nvinfo : EIATTR_KPARAM_INFO
	.align		4
.L_29:
        /*0028*/ 	.byte	0x04, 0x17
        /*002a*/ 	.short	(.L_31 - .L_30)
.L_30:
        /*002c*/ 	.word	0x00000000
        /*0030*/ 	.short	0x0004
        /*0032*/ 	.short	0x0020
        /*0034*/ 	.byte	0x00, 0xf0, 0x11, 0x00


	//----- nvinfo : EIATTR_KPARAM_INFO
	.align		4
.L_31:
        /*0038*/ 	.byte	0x04, 0x17
        /*003a*/ 	.short	(.L_33 - .L_32)
.L_32:
        /*003c*/ 	.word	0x00000000
        /*0040*/ 	.short	0x0003
        /*0042*/ 	.short	0x0018
        /*0044*/ 	.byte	0x00, 0xf0, 0x21, 0x00


	//----- nvinfo : EIATTR_KPARAM_INFO
	.align		4
.L_33:
        /*0048*/ 	.byte	0x04, 0x17
        /*004a*/ 	.short	(.L_35 - .L_34)
.L_34:
        /*004c*/ 	.word	0x00000000
        /*0050*/ 	.short	0x0002
        /*0052*/ 	.short	0x0010
        /*0054*/ 	.byte	0x00, 0xf0, 0x21, 0x00


	//----- nvinfo : EIATTR_KPARAM_INFO
	.align		4
.L_35:
        /*0058*/ 	.byte	0x04, 0x17
        /*005a*/ 	.short	(.L_37 - .L_36)
.L_36:
        /*005c*/ 	.word	0x00000000
        /*0060*/ 	.short	0x0001
        /*0062*/ 	.short	0x0008
        /*0064*/ 	.byte	0x00, 0xf0, 0x21, 0x00


	//----- nvinfo : EIATTR_KPARAM_INFO
	.align		4
.L_37:
        /*0068*/ 	.byte	0x04, 0x17
        /*006a*/ 	.short	(.L_39 - .L_38)
.L_38:
        /*006c*/ 	.word	0x00000000
        /*0070*/ 	.short	0x0000
        /*0072*/ 	.short	0x0000
        /*0074*/ 	.byte	0x00, 0xf0, 0x21, 0x00


	//----- nvinfo : EIATTR_SPARSE_MMA_MASK
	.align		4
.L_39:
        /*0078*/ 	.byte	0x03, 0x50
        /*007a*/ 	.short	0x8000


	//----- nvinfo : EIATTR_MAXREG_COUNT
	.align		4
        /*007c*/ 	.byte	0x03, 0x1b
        /*007e*/ 	.short	0x00ff


	//----- nvinfo : EIATTR_EXIT_INSTR_OFFSETS
	.align		4
        /*0080*/ 	.byte	0x04, 0x1c
        /*0082*/ 	.short	(.L_41 - .L_40)


	//   ....[0]....
.L_40:
        /*0084*/ 	.word	0x00008de0


	//   ....[1]....
        /*0088*/ 	.word	0x00008e20


	//----- nvinfo : EIATTR_MAX_THREADS
	.align		4
.L_41:
        /*008c*/ 	.byte	0x04, 0x05
        /*008e*/ 	.short	(.L_43 - .L_42)
.L_42:
        /*0090*/ 	.word	0x00000080
        /*0094*/ 	.word	0x00000001
        /*0098*/ 	.word	0x00000001


	//----- nvinfo : EIATTR_CRS_STACK_SIZE
	.align		4
.L_43:
        /*009c*/ 	.byte	0x04, 0x1e
        /*009e*/ 	.short	(.L_45 - .L_44)
.L_44:
        /*00a0*/ 	.word	0x00000000


	//----- nvinfo : EIATTR_CBANK_PARAM_SIZE
	.align		4
.L_45:
        /*00a4*/ 	.byte	0x03, 0x19
        /*00a6*/ 	.short	0x002c


	//----- nvinfo : EIATTR_PARAM_CBANK
	.align		4
        /*00a8*/ 	.byte	0x04, 0x0a
        /*00aa*/ 	.short	(.L_47 - .L_46)
	.align		4
.L_46:
        /*00ac*/ 	.word	index@(.nv.constant0.triton_)
        /*00b0*/ 	.short	0x0210
        /*00b2*/ 	.short	0x002c


	//----- nvinfo : EIATTR_SW_WAR
	.align		4
.L_47:
        /*00b4*/ 	.byte	0x04, 0x36
        /*00b6*/ 	.short	(.L_49 - .L_48)
.L_48:
        /*00b8*/ 	.word	0x00000008
.L_49:


//--------------------- .nv.callgraph             --------------------------
	.section	.nv.callgraph,"",@"SHT_CUDA_CALLGRAPH"
	.align	4
	.sectionentsize	8
	.align		4
        /*0000*/ 	.word	0x00000000
	.align		4
        /*0004*/ 	.word	0xffffffff
	.align		4
        /*0008*/ 	.word	0x00000000
	.align		4
        /*000c*/ 	.word	0xfffffffe
	.align		4
        /*0010*/ 	.word	0x00000000
	.align		4
        /*0014*/ 	.word	0xfffffffd
	.align		4
        /*0018*/ 	.word	0x00000000
	.align		4
        /*001c*/ 	.word	0xfffffffc


//--------------------- .nv.constant4             --------------------------
	.section	.nv.constant4,"a",@progbits
	.align	8
	.align		8
.nv.constant4:
        /*0000*/ 	.dword	_$_str
	.align		8
        /*0008*/ 	.dword	_$_str_$_1
	.align		8
        /*0010*/ 	.dword	__cudart_i2opi_d
	.align		8
        /*0018*/ 	.dword	__cudart_sin_cos_coeffs


//--------------------- .text.triton_             --------------------------
	.section	.text.triton_,"ax",@progbits
	.align	128
        .global         triton_
        .type           triton_,@function
        .size           triton_,(.L_x_162 - triton_)
        .other          triton_,@"STO_CUDA_ENTRY STV_DEFAULT"
triton_:
.text.triton_:
[----:B------:R-:W0:Y:S01]  /*0000*/  LDC R1, c[0x0][0x28] ;  /* 0x00000a00ff017b82 */ /* 0x000e220000000800 */
[----:B------:R-:W1:Y:S01]  /*0010*/  S2R R0, SR_TID.X ;  /* 0x0000000000007919 */ /* 0x000e620000002100 */
[----:B------:R-:W-:-:S06]  /*0020*/  IMAD.MOV.U32 R8, RZ, RZ, RZ ;  /* 0x000000ffff087224 */ /* 0x000fcc00078e00ff */
[----:B------:R-:W2:Y:S01]  /*0030*/  LDC.64 R4, c[0x0][0x210] ;  /* 0x00008400ff047b82 */ /* 0x000ea20000000a00 */
[----:B------:R-:W-:Y:S01]  /*0040*/  ULDC UR4, c[0x0][0x230] ;  /* 0x00008c0000047ab9 */ /* 0x000fe20000000800 */
[----:B------:R-:W3:Y:S01]  /*0050*/  S2R R9, SR_CTAID.X ;  /* 0x0000000000097919 */ /* 0x000ee20000002500 */
[----:B------:R-:W-:Y:S01]  /*0060*/  ULDC UR8, c[0x0][0x238] ;  /* 0x00008e0000087ab9 */ /* 0x000fe20000000800 */
[----:B------:R-:W-:Y:S01]  /*0070*/  PRMT R61, RZ, 0x7610, R61 ;  /* 0x00007610ff3d7816 */ /* 0x000fe2000000003d */
[----:B------:R-:W-:Y:S01]  /*0080*/  ULDC.64 UR6, c[0x0][0x208] ;  /* 0x0000820000067ab9 */ /* 0x000fe20000000a00 */
[----:B0-----:R-:W-:Y:S02]  /*0090*/  VIADD R1, R1, 0xffffffd0 ;  /* 0xffffffd001017836 */ /* 0x001fe40000000000 */
[----:B-1----:R-:W-:-:S05]  /*00a0*/  IMAD.SHL.U32 R0, R0, 0x4, RZ ;  /* 0x0000000400007824 */ /* 0x002fca00078e00ff */
[----:B------:R-:W-:-:S05]  /*00b0*/  LOP3.LUT R0, R0, 0x1fc, RZ, 0xc0, !PT ;  /* 0x000001fc00007812 */ /* 0x000fca00078ec0ff */
[----:B---3--:R-:W-:-:S04]  /*00c0*/  IMAD R9, R9, 0x400, R0 ;  /* 0x0000040009097824 */ /* 0x008fc800078e0200 */
[----:B------:R-:W-:-:S04]  /*00d0*/  IMAD.HI R16, R9, -0x6db6db6d, R8 ;  /* 0x9249249309107827 */ /* 0x000fc800078e0208 */
[----:B------:R-:W-:Y:S01]  /*00e0*/  VIADD R11, R9, 0x1 ;  /* 0x00000001090b7836 */ /* 0x000fe20000000000 */
[----:B------:R-:W-:-:S04]  /*00f0*/  SHF.R.U32.HI R3, RZ, 0x1f, R16 ;  /* 0x0000001fff037819 */ /* 0x000fc80000011610 */
[----:B------:R-:W-:-:S04]  /*0100*/  LEA.HI.SX32 R16, R16, R3, 0x1b ;  /* 0x0000000310107211 */ /* 0x000fc800078fdaff */
[C---:B------:R-:W-:Y:S01]  /*0110*/  ISETP.GE.AND P5, PT, R16.reuse, UR4, PT ;  /* 0x0000000410007c0c */ /* 0x040fe2000bfa6270 */
[----:B------:R-:W-:-:S03]  /*0120*/  IMAD R3, R16, 0x3, RZ ;  /* 0x0000000310037824 */ /* 0x000fc600078e02ff */
[----:B------:R-:W-:Y:S01]  /*0130*/  ISETP.LT.AND P2, PT, R9, UR8, !P5 ;  /* 0x0000000809007c0c */ /* 0x000fe2000ef41270 */
[----:B--2---:R-:W-:Y:S01]  /*0140*/  IMAD.WIDE R2, R3, 0x2, R4 ;  /* 0x0000000203027825 */ /* 0x004fe200078e0204 */
[----:B------:R-:W-:Y:S02]  /*0150*/  ISETP.LT.AND P0, PT, R11, UR8, !P5 ;  /* 0x000000080b007c0c */ /* 0x000fe4000ef01270 */
[----:B------:R-:W-:-:S09]  /*0160*/  PRMT R60, RZ, 0x7610, R60 ;  /* 0x00007610ff3c7816 */ /* 0x000fd2000000003c */
[----:B------:R-:W2:Y:S04]  /*0170*/  @P2 LDG.E.EL.U16 R61, desc[UR6][R2.64+0x2] ;  /* 0x00000206023d2981 */ /* 0x000ea8000c2e1500 */
[----:B------:R-:W3:Y:S01]  /*0180*/  @P0 LDG.E.EL.U16 R60, desc[UR6][R2.64+0x2] ;  /* 0x00000206023c0981 */ /* 0x000ee2000c2e1500 */
[C---:B------:R-:W-:Y:S01]  /*0190*/  VIADD R35, R9.reuse, 0x200 ;  /* 0x0000020009237836 */ /* 0x040fe20000000000 */
[----:B------:R-:W-:Y:S01]  /*01a0*/  PRMT R42, RZ, 0x7610, R42 ;  /* 0x00007610ff2a7816 */ /* 0x000fe2000000002a */
[----:B------:R-:W-:Y:S01]  /*01b0*/  IMAD.MOV.U32 R34, RZ, RZ, RZ ;  /* 0x000000ffff227224 */ /* 0x000fe200078e00ff */
[----:B------:R-:W-:Y:S01]  /*01c0*/  PRMT R19, RZ, 0x7610, R19 ;  /* 0x00007610ff137816 */ /* 0x000fe20000000013 */
[----:B------:R-:W-:Y:S01]  /*01d0*/  VIADD R13, R9, 0x2 ;  /* 0x00000002090d7836 */ /* 0x000fe20000000000 */
[----:B------:R-:W-:Y:S01]  /*01e0*/  PRMT R17, RZ, 0x7610, R17 ;  /* 0x00007610ff117816 */ /* 0x000fe20000000011 */
[----:B------:R-:W-:-:S03]  /*01f0*/  IMAD.HI R15, R35, -0x6db6db6d, R34 ;  /* 0x92492493230f7827 */ /* 0x000fc600078e0222 */
[----:B------:R-:W-:Y:S01]  /*0200*/  ISETP.LT.AND P6, PT, R13, UR8, !P5 ;  /* 0x000000080d007c0c */ /* 0x000fe2000efc1270 */
[----:B------:R-:W-:Y:S01]  /*0210*/  VIADD R21, R9, 0x3 ;  /* 0x0000000309157836 */ /* 0x000fe20000000000 */
[----:B------:R-:W-:-:S04]  /*0220*/  SHF.R.U32.HI R0, RZ, 0x1f, R15 ;  /* 0x0000001fff007819 */ /* 0x000fc8000001160f */
[----:B------:R-:W-:Y:S02]  /*0230*/  LEA.HI.SX32 R15, R15, R0, 0x1b ;  /* 0x000000000f0f7211 */ /* 0x000fe400078fdaff */
[----:B------:R-:W-:Y:S02]  /*0240*/  ISETP.LT.AND P1, PT, R21, UR8, !P5 ;  /* 0x0000000815007c0c */ /* 0x000fe4000ef21270 */
[----:B------:R-:W-:Y:S01]  /*0250*/  ISETP.GE.AND P4, PT, R15, UR4, PT ;  /* 0x000000040f007c0c */ /* 0x000fe2000bf86270 */
[C---:B------:R-:W-:Y:S02]  /*0260*/  VIADD R23, R9.reuse, 0x201 ;  /* 0x0000020109177836 */ /* 0x040fe40000000000 */
[----:B------:R-:W-:Y:S01]  /*0270*/  VIADD R41, R9, 0x202 ;  /* 0x0000020209297836 */ /* 0x000fe20000000000 */
[----:B------:R-:W-:Y:S01]  /*0280*/  ISETP.LT.AND P3, PT, R35, UR8, !P4 ;  /* 0x0000000823007c0c */ /* 0x000fe2000e761270 */
[----:B------:R-:W-:Y:S01]  /*0290*/  IMAD R7, R15, 0x3, RZ ;  /* 0x000000030f077824 */ /* 0x000fe200078e02ff */
[----:B------:R-:W4:Y:S03]  /*02a0*/  @P6 LDG.E.EL.U16 R42, desc[UR6][R2.64+0x2] ;  /* 0x00000206022a6981 */ /* 0x000f26000c2e1500 */
[----:B------:R-:W-:-:S02]  /*02b0*/  IMAD.WIDE R4, R7, 0x2, R4 ;  /* 0x0000000207047825 */ /* 0x000fc400078e0204 */
[----:B------:R-:W5:Y:S01]  /*02c0*/  @P1 LDG.E.EL.U16 R19, desc[UR6][R2.64+0x2] ;  /* 0x0000020602131981 */ /* 0x000f62000c2e1500 */
[----:B------:R-:W-:Y:S01]  /*02d0*/  PRMT R8, RZ, 0x7610, R8 ;  /* 0x00007610ff087816 */ /* 0x000fe20000000008 */
[----:B------:R-:W0:Y:S01]  /*02e0*/  LDC.64 R6, c[0x0][0x218] ;  /* 0x00008600ff067b82 */ /* 0x000e220000000a00 */
[----:B------:R-:W-:-:S03]  /*02f0*/  PRMT R18, RZ, 0x7610, R18 ;  /* 0x00007610ff127816 */ /* 0x000fc60000000012 */
[----:B------:R-:W5:Y:S01]  /*0300*/  @P3 LDG.E.EL.U16 R17, desc[UR6][R4.64+0x2] ;  /* 0x0000020604113981 */ /* 0x000f62000c2e1500 */
[----:B--2---:R-:W-:Y:S02]  /*0310*/  SEL R61, R61, RZ, P2 ;  /* 0x000000ff3d3d7207 */ /* 0x004fe40001000000 */
[----:B------:R-:W-:Y:S02]  /*0320*/  ISETP.LT.AND P2, PT, R23, UR8, !P4 ;  /* 0x0000000817007c0c */ /* 0x000fe4000e741270 */
[----:B---3--:R-:W-:Y:S02]  /*0330*/  SEL R60, R60, RZ, P0 ;  /* 0x000000ff3c3c7207 */ /* 0x008fe40000000000 */
[----:B------:R-:W-:-:S09]  /*0340*/  ISETP.LT.AND P0, PT, R41, UR8, !P4 ;  /* 0x0000000829007c0c */ /* 0x000fd2000e701270 */
[----:B------:R-:W2:Y:S04]  /*0350*/  @P2 LDG.E.EL.U16 R8, desc[UR6][R4.64+0x2] ;  /* 0x0000020604082981 */ /* 0x000ea8000c2e1500 */
[----:B------:R-:W3:Y:S01]  /*0360*/  @P0 LDG.E.EL.U16 R18, desc[UR6][R4.64+0x2] ;  /* 0x0000020604120981 */ /* 0x000ee2000c2e1500 */
[----:B------:R-:W-:Y:S02]  /*0370*/  VIADD R37, R9, 0x203 ;  /* 0x0000020309257836 */ /* 0x000fe40000000000 */
[----:B------:R-:W-:Y:S02]  /*0380*/  IMAD.MOV.U32 R25, RZ, RZ, 0x3 ;  /* 0x00000003ff197424 */ /* 0x000fe400078e00ff */
[----:B------:R-:W-:Y:S01]  /*0390*/  VIADD R0, R16, -UR4 ;  /* 0x8000000410007c36 */ /* 0x000fe20008000000 */
[----:B----4-:R-:W-:-:S02]  /*03a0*/  SEL R42, R42, RZ, P6 ;  /* 0x000000ff2a2a7207 */ /* 0x010fc40003000000 */
[----:B------:R-:W-:Y:S02]  /*03b0*/  ISETP.GE.AND P6, PT, R16, UR4, PT ;  /* 0x0000000410007c0c */ /* 0x000fe4000bfc6270 */
[----:B-----5:R-:W-:Y:S02]  /*03c0*/  SEL R19, R19, RZ, P1 ;  /* 0x000000ff13137207 */ /* 0x020fe40000800000 */
[----:B------:R-:W-:Y:S02]  /*03d0*/  ISETP.LT.AND P1, PT, R37, UR8, !P4 ;  /* 0x0000000825007c0c */ /* 0x000fe4000e721270 */
[----:B------:R-:W-:Y:S02]  /*03e0*/  SEL R17, R17, RZ, P3 ;  /* 0x000000ff11117207 */ /* 0x000fe40001800000 */
[----:B------:R-:W-:Y:S01]  /*03f0*/  ISETP.LT.AND P3, PT, R9, UR8, P6 ;  /* 0x0000000809007c0c */ /* 0x000fe2000b761270 */
[----:B------:R-:W-:Y:S01]  /*0400*/  IMAD R3, R0, R25, 0x1 ;  /* 0x0000000100037424 */ /* 0x000fe200078e0219 */
[----:B------:R-:W-:-:S02]  /*0410*/  PRMT R38, RZ, 0x7610, R38 ;  /* 0x00007610ff267816 */ /* 0x000fc40000000026 */
[----:B------:R-:W-:Y:S01]  /*0420*/  PRMT R75, RZ, 0x7610, R75 ;  /* 0x00007610ff4b7816 */ /* 0x000fe2000000004b */
[----:B0-----:R-:W-:-:S04]  /*0430*/  IMAD.WIDE R2, R3, 0x2, R6 ;  /* 0x0000000203027825 */ /* 0x001fc800078e0206 */
[----:B------:R0:W4:Y:S01]  /*0440*/  @P1 LDG.E.EL.U16 R38, desc[UR6][R4.64+0x2] ;  /* 0x0000020604261981 */ /* 0x000122000c2e1500 */
[----:B------:R-:W-:Y:S02]  /*0450*/  PRMT R78, RZ, 0x7610, R78 ;  /* 0x00007610ff4e7816 */ /* 0x000fe4000000004e */
[----:B------:R-:W-:Y:S01]  /*0460*/  PRMT R43, RZ, 0x7610, R43 ;  /* 0x00007610ff2b7816 */ /* 0x000fe2000000002b */
[----:B------:R-:W5:Y:S01]  /*0470*/  @P3 LDG.E.EL.U16 R75, desc[UR6][R2.64] ;  /* 0x00000006024b3981 */ /* 0x000f62000c2e1500 */
[----:B--2---:R-:W-:Y:S02]  /*0480*/  SEL R8, R8, RZ, P2 ;  /* 0x000000ff08087207 */ /* 0x004fe40001000000 */
[----:B------:R-:W-:Y:S02]  /*0490*/  ISETP.LT.AND P2, PT, R11, UR8, P6 ;  /* 0x000000080b007c0c */ /* 0x000fe4000b741270 */
[----:B---3--:R-:W-:Y:S02]  /*04a0*/  SEL R18, R18, RZ, P0 ;  /* 0x000000ff12127207 */ /* 0x008fe40000000000 */
[----:B------:R-:W-:-:S09]  /*04b0*/  ISETP.LT.AND P0, PT, R13, UR8, P6 ;  /* 0x000000080d007c0c */ /* 0x000fd2000b701270 */
[----:B------:R-:W2:Y:S04]  /*04c0*/  @P2 LDG.E.EL.U16 R78, desc[UR6][R2.64] ;  /* 0x00000006024e2981 */ /* 0x000ea8000c2e1500 */
[----:B------:R-:W3:Y:S01]  /*04d0*/  @P0 LDG.E.EL.U16 R43, desc[UR6][R2.64] ;  /* 0x00000006022b0981 */ /* 0x000ee2000c2e1500 */
[----:B------:R-:W-:Y:S01]  /*04e0*/  VIADD R0, R15, -UR4 ;  /* 0x800000040f007c36 */ /* 0x000fe20008000000 */
[----:B------:R-:W-:-:S03]  /*04f0*/  PRMT R39, RZ, 0x7610, R39 ;  /* 0x00007610ff277816 */ /* 0x000fc60000000027 */
[----:B0-----:R-:W-:Y:S01]  /*0500*/  IMAD R5, R0, R25, 0x1 ;  /* 0x0000000100057424 */ /* 0x001fe200078e0219 */
[----:B----4-:R-:W-:Y:S02]  /*0510*/  SEL R38, R38, RZ, P1 ;  /* 0x000000ff26267207 */ /* 0x010fe40000800000 */
[----:B------:R-:W-:Y:S02]  /*0520*/  ISETP.GE.AND P1, PT, R15, UR4, PT ;  /* 0x000000040f007c0c */ /* 0x000fe4000bf26270 */
[----:B-----5:R-:W-:Y:S01]  /*0530*/  SEL R75, R75, RZ, P3 ;  /* 0x000000ff4b4b7207 */ /* 0x020fe20001800000 */
[----:B------:R-:W-:Y:S01]  /*0540*/  IMAD.WIDE R4, R5, 0x2, R6 ;  /* 0x0000000205047825 */ /* 0x000fe200078e0206 */
[----:B------:R-:W-:Y:S01]  /*0550*/  ISETP.LT.AND P3, PT, R35, UR8, P1 ;  /* 0x0000000823007c0c */ /* 0x000fe20008f61270 */
[----:B------:R-:W-:Y:S01]  /*0560*/  ULDC UR4, c[0x0][0x234] ;  /* 0x00008d0000047ab9 */ /* 0x000fe20000000800 */
[----:B------:R-:W-:Y:S02]  /*0570*/  PRMT R24, RZ, 0x7610, R24 ;  /* 0x00007610ff187816 */ /* 0x000fe40000000018 */
[----:B------:R-:W-:-:S02]  /*0580*/  PRMT R25, RZ, 0x7610, R25 ;  /* 0x00007610ff197816 */ /* 0x000fc40000000019 */
[----:B------:R-:W-:-:S07]  /*0590*/  ISETP.LT.AND P6, PT, R21, UR8, P6 ;  /* 0x0000000815007c0c */ /* 0x000fce000b7c1270 */
[----:B------:R-:W4:Y:S01]  /*05a0*/  @P3 LDG.E.EL.U16 R39, desc[UR6][R4.64] ;  /* 0x0000000604273981 */ /* 0x000f22000c2e1500 */
[----:B------:R-:W-:Y:S02]  /*05b0*/  PRMT R26, RZ, 0x7610, R26 ;  /* 0x00007610ff1a7816 */ /* 0x000fe4000000001a */
[----:B------:R-:W-:-:S06]  /*05c0*/  PRMT R74, RZ, 0x7610, R74 ;  /* 0x00007610ff4a7816 */ /* 0x000fcc000000004a */
[----:B------:R0:W5:Y:S01]  /*05d0*/  @P6 LDG.E.EL.U16 R74, desc[UR6][R2.64] ;  /* 0x00000006024a6981 */ /* 0x000162000c2e1500 */
[----:B--2---:R-:W-:Y:S02]  /*05e0*/  SEL R78, R78, RZ, P2 ;  /* 0x000000ff4e4e7207 */ /* 0x004fe40001000000 */
[----:B------:R-:W-:Y:S02]  /*05f0*/  ISETP.LT.AND P2, PT, R23, UR8, P1 ;  /* 0x0000000817007c0c */ /* 0x000fe40008f41270 */
[----:B---3--:R-:W-:Y:S02]  /*0600*/  SEL R43, R43, RZ, P0 ;  /* 0x000000ff2b2b7207 */ /* 0x008fe40000000000 */
[----:B------:R-:W-:Y:S02]  /*0610*/  ISETP.LT.AND P0, PT, R41, UR8, P1 ;  /* 0x0000000829007c0c */ /* 0x000fe40008f01270 */
[----:B------:R-:W-:-:S07]  /*0620*/  ISETP.LT.AND P1, PT, R37, UR8, P1 ;  /* 0x0000000825007c0c */ /* 0x000fce0008f21270 */
[----:B------:R-:W2:Y:S04]  /*0630*/  @P2 LDG.E.EL.U16 R24, desc[UR6][R4.64] ;  /* 0x0000000604182981 */ /* 0x000ea8000c2e1500 */
[----:B------:R-:W3:Y:S04]  /*0640*/  @P0 LDG.E.EL.U16 R25, desc[UR6][R4.64] ;  /* 0x0000000604190981 */ /* 0x000ee8000c2e1500 */
[----:B------:R1:W3:Y:S01]  /*0650*/  @P1 LDG.E.EL.U16 R26, desc[UR6][R4.64] ;  /* 0x00000006041a1981 */ /* 0x0002e2000c2e1500 */
[----:B0-----:R-:W0:Y:S01]  /*0660*/  I2F.F64 R2, UR4 ;  /* 0x0000000400027d12 */ /* 0x001e220008201c00 */
[----:B------:R-:W-:-:S02]  /*0670*/  IMAD R179, R16, -0x38, R9 ;  /* 0xffffffc810b37824 */ /* 0x000fc400078e0209 */
[----:B------:R-:W-:Y:S01]  /*0680*/  IMAD.MOV.U32 R10, RZ, RZ, RZ ;  /* 0x000000ffff0a7224 */ /* 0x000fe200078e00ff */
[----:B0-----:R-:W-:-:S03]  /*0690*/  DADD R6, -RZ, |R2| ;  /* 0x00000000ff067229 */ /* 0x001fc60000000502 */
[----:B------:R-:W-:-:S07]  /*06a0*/  IMAD.HI R0, R11, -0x6db6db6d, R10 ;  /* 0x924924930b007827 */ /* 0x000fce00078e020a */
[----:B------:R-:W-:Y:S01]  /*06b0*/  IMAD.MOV.U32 R31, RZ, RZ, R7 ;  /* 0x000000ffff1f7224 */ /* 0x000fe200078e0007 */
[----:B------:R-:W-:Y:S02]  /*06c0*/  PRMT R7, R179, 0x8880, RZ ;  /* 0x00008880b3077816 */ /* 0x000fe400000000ff */
[----:B-1----:R-:W-:Y:S02]  /*06d0*/  SHF.R.U32.HI R5, RZ, 0x1f, R0 ;  /* 0x0000001fff057819 */ /* 0x002fe40000011600 */
[----:B------:R-:W-:Y:S02]  /*06e0*/  SHF.R.S32.HI R7, RZ, 0x1, R7 ;  /* 0x00000001ff077819 */ /* 0x000fe40000011407 */
[----:B------:R-:W-:Y:S02]  /*06f0*/  LEA.HI.SX32 R5, R0, R5, 0x1b ;  /* 0x0000000500057211 */ /* 0x000fe400078fdaff */
[----:B------:R-:W-:Y:S01]  /*0700*/  PRMT R28, R7, 0x9910, RZ ;  /* 0x00009910071c7816 */ /* 0x000fe200000000ff */
[----:B------:R-:W-:-:S02]  /*0710*/  IMAD.MOV.U32 R12, RZ, RZ, RZ ;  /* 0x000000ffff0c7224 */ /* 0x000fc400078e00ff */
[----:B------:R-:W-:Y:S02]  /*0720*/  IMAD R14, R5, -0x38, R11 ;  /* 0xffffffc8050e7824 */ /* 0x000fe400078e020b */
[----:B------:R-:W-:Y:S02]  /*0730*/  IMAD.SHL.U32 R28, R28, 0x2, RZ ;  /* 0x000000021c1c7824 */ /* 0x000fe400078e00ff */
[----:B------:R-:W-:Y:S01]  /*0740*/  IMAD.HI R4, R13, -0x6db6db6d, R12 ;  /* 0x924924930d047827 */ /* 0x000fe200078e020c */
[----:B------:R-:W-:-:S03]  /*0750*/  LOP3.LUT R27, R14, 0x80, RZ, 0xc0, !PT ;  /* 0x000000800e1b7812 */ /* 0x000fc600078ec0ff */
[----:B------:R-:W0:Y:S01]  /*0760*/  I2F.F64 R28, R28 ;  /* 0x0000001c001c7312 */ /* 0x000e220000201c00 */
[----:B------:R-:W-:Y:S02]  /*0770*/  SHF.R.U32.HI R7, RZ, 0x1f, R4 ;  /* 0x0000001fff077819 */ /* 0x000fe40000011604 */
[----:B------:R-:W-:Y:S01]  /*0780*/  LEA.HI R27, R27, R14, RZ, 0x19 ;  /* 0x0000000e1b1b7211 */ /* 0x000fe200078fc8ff */
[----:B------:R-:W-:Y:S01]  /*0790*/  IMAD.MOV.U32 R22, RZ, RZ, RZ ;  /* 0x000000ffff167224 */ /* 0x000fe200078e00ff */
[----:B------:R-:W-:Y:S01]  /*07a0*/  LEA.HI.SX32 R5, R4, R7, 0x1b ;  /* 0x0000000704057211 */ /* 0x000fe200078fdaff */
[----:B------:R-:W-:Y:S01]  /*07b0*/  IMAD.MOV.U32 R20, RZ, RZ, RZ ;  /* 0x000000ffff147224 */ /* 0x000fe200078e00ff */
[----:B------:R-:W-:Y:S01]  /*07c0*/  PRMT R4, R27, 0x8880, RZ ;  /* 0x000088801b047816 */ /* 0x000fe200000000ff */
[----:B------:R-:W-:Y:S01]  /*07d0*/  IMAD.MOV.U32 R30, RZ, RZ, R6 ;  /* 0x000000ffff1e7224 */ /* 0x000fe200078e0006 */
[----:B------:R-:W-:Y:S01]  /*07e0*/  UMOV UR10, 0x92492492 ;  /* 0x92492492000a7882 */ /* 0x000fe20000000000 */
[----:B------:R-:W-:Y:S01]  /*07f0*/  IMAD.HI R10, R23, -0x6db6db6d, R22 ;  /* 0x92492493170a7827 */ /* 0x000fe200078e0216 */
[----:B------:R-:W-:Y:S01]  /*0800*/  UMOV UR11, 0x3f924924 ;  /* 0x3f924924000b7882 */ /* 0x000fe20000000000 */
[----:B------:R-:W-:-:S02]  /*0810*/  SHF.R.S32.HI R4, RZ, 0x1, R4 ;  /* 0x00000001ff047819 */ /* 0x000fc40000011404 */
[----:B------:R-:W-:Y:S01]  /*0820*/  IMAD.HI R6, R21, -0x6db6db6d, R20 ;  /* 0x9249249315067827 */ /* 0x000fe200078e0214 */
[----:B0-----:R-:W-:Y:S01]  /*0830*/  DMUL R28, R28, UR10 ;  /* 0x0000000a1c1c7c28 */ /* 0x001fe20008000000 */
[----:B----4-:R-:W-:Y:S02]  /*0840*/  SEL R39, R39, RZ, P3 ;  /* 0x000000ff27277207 */ /* 0x010fe40001800000 */
[----:B------:R-:W-:Y:S02]  /*0850*/  PRMT R32, R4, 0x9910, RZ ;  /* 0x0000991004207816 */ /* 0x000fe400000000ff */
[----:B------:R-:W-:Y:S02]  /*0860*/  ISETP.GE.AND P3, PT, R11, UR8, PT ;  /* 0x000000080b007c0c */ /* 0x000fe4000bf66270 */
[----:B------:R-:W-:Y:S02]  /*0870*/  SHF.R.U32.HI R7, RZ, 0x1f, R10 ;  /* 0x0000001fff077819 */ /* 0x000fe4000001160a */
[----:B------:R-:W-:Y:S01]  /*0880*/  SHF.R.U32.HI R11, RZ, 0x1f, R6 ;  /* 0x0000001fff0b7819 */ /* 0x000fe20000011606 */
[----:B------:R-:W-:Y:S01]  /*0890*/  IMAD.SHL.U32 R32, R32, 0x2, RZ ;  /* 0x0000000220207824 */ /* 0x000fe200078e00ff */
[----:B------:R-:W-:Y:S01]  /*08a0*/  LEA.HI.SX32 R22, R10, R7, 0x1b ;  /* 0x000000070a167211 */ /* 0x000fe200078fdaff */
[----:B------:R-:W-:Y:S01]  /*08b0*/  ULDC UR4, c[0x0][0x20] ;  /* 0x0000080000047ab9 */ /* 0x000fe20000000800 */
[----:B------:R-:W-:Y:S01]  /*08c0*/  LEA.HI.SX32 R11, R6, R11, 0x1b ;  /* 0x0000000b060b7211 */ /* 0x000fe200078fdaff */
[----:B------:R-:W-:Y:S01]  /*08d0*/  IMAD R178, R5, -0x38, R13 ;  /* 0xffffffc805b27824 */ /* 0x000fe200078e020d */
[----:B------:R-:W-:Y:S01]  /*08e0*/  SHF.R.U32.HI R4, RZ, 0x14, R29 ;  /* 0x00000014ff047819 */ /* 0x000fe2000001161d */
[----:B------:R-:W-:Y:S01]  /*08f0*/  ULDC UR5, c[0x0][0x24] ;  /* 0x0000090000057ab9 */ /* 0x000fe20000000800 */
[----:B------:R-:W0:Y:S01]  /*0900*/  I2F.F64 R32, R32 ;  /* 0x0000002000207312 */ /* 0x000e220000201c00 */
[----:B------:R-:W-:Y:S01]  /*0910*/  IMAD R12, R11, -0x38, R21 ;  /* 0xffffffc80b0c7824 */ /* 0x000fe200078e0215 */
[----:B------:R-:W-:Y:S01]  /*0920*/  SGXT.U32 R4, R4, 0xb ;  /* 0x0000000b0404781a */ /* 0x000fe20000000000 */
[----:B------:R-:W-:Y:S01]  /*0930*/  IMAD.MOV.U32 R36, RZ, RZ, RZ ;  /* 0x000000ffff247224 */ /* 0x000fe200078e00ff */
[----:B-----5:R-:W-:-:S03]  /*0940*/  SEL R74, R74, RZ, P6 ;  /* 0x000000ff4a4a7207 */ /* 0x020fc60003000000 */
[----:B------:R-:W-:Y:S01]  /*0950*/  VIADD R45, R4, 0xfffffc0c ;  /* 0xfffffc0c042d7836 */ /* 0x000fe20000000000 */
[----:B------:R-:W-:Y:S02]  /*0960*/  ISETP.GE.AND P6, PT, R9, UR8, PT ;  /* 0x0000000809007c0c */ /* 0x000fe4000bfc6270 */
[----:B------:R-:W-:Y:S01]  /*0970*/  LOP3.LUT R5, R12, 0x80, RZ, 0xc0, !PT ;  /* 0x000000800c057812 */ /* 0x000fe200078ec0ff */
[----:B------:R-:W-:Y:S01]  /*0980*/  BSSY B0, `(.L_x_0) ;  /* 0x000001f000007945 */ /* 0x000fe20003800000 */
[----:B------:R-:W-:Y:S01]  /*0990*/  IMAD R10, R22, -0x38, R23 ;  /* 0xffffffc8160a7824 */ /* 0x000fe200078e0217 */
[----:B------:R-:W-:Y:S01]  /*09a0*/  SHF.L.U64.HI R27, R28, R45, R29 ;  /* 0x0000002d1c1b7219 */ /* 0x000fe2000001021d */
[----:B------:R-:W-:Y:S01]  /*09b0*/  IMAD.HI R9, R37, -0x6db6db6d, R36 ;  /* 0x9249249325097827 */ /* 0x000fe200078e0224 */
[----:B------:R-:W-:Y:S02]  /*09c0*/  P2R R209, PR, RZ, 0x40 ;  /* 0x00000040ffd17803 */ /* 0x000fe40000000000 */
[----:B------:R-:W-:Y:S01]  /*09d0*/  P2R R184, PR, RZ, 0x8 ;  /* 0x00000008ffb87803 */ /* 0x000fe20000000000 */
[----:B------:R-:W-:Y:S01]  /*09e0*/  IMAD.MOV.U32 R22, RZ, RZ, R29 ;  /* 0x000000ffff167224 */ /* 0x000fe200078e001d */
[----:B------:R-:W-:-:S02]  /*09f0*/  LEA.HI R44, R5, R12, RZ, 0x19 ;  /* 0x0000000c052c7211 */ /* 0x000fc400078fc8ff */
[----:B------:R-:W-:Y:S02]  /*0a00*/  SHF.L.U32 R45, R28, R45, RZ ;  /* 0x0000002d1c2d7219 */ /* 0x000fe400000006ff */
[----:B------:R-:W-:Y:S02]  /*0a10*/  MOV R80, 0xb70 ;  /* 0x00000b7000507802 */ /* 0x000fe40000000f00 */
[----:B--2---:R-:W-:Y:S02]  /*0a20*/  SEL R7, R24, RZ, P2 ;  /* 0x000000ff18077207 */ /* 0x004fe40001000000 */
[----:B------:R-:W-:Y:S02]  /*0a30*/  ISETP.GE.AND P2, PT, R13, UR8, PT ;  /* 0x000000080d007c0c */ /* 0x000fe4000bf46270 */
[----:B---3--:R-:W-:Y:S02]  /*0a40*/  SEL R6, R25, RZ, P0 ;  /* 0x000000ff19067207 */ /* 0x008fe40000000000 */
[----:B------:R-:W-:-:S02]  /*0a50*/  IADD3 R13, P0, R1, UR4, RZ ;  /* 0x00000004010d7c10 */ /* 0x000fc4000ff1e0ff */
[----:B------:R-:W-:Y:S02]  /*0a60*/  SEL R0, R26, RZ, P1 ;  /* 0x000000ff1a007207 */ /* 0x000fe40000800000 */
[----:B------:R-:W-:Y:S01]  /*0a70*/  ISETP.GE.AND P1, PT, R21, UR8, PT ;  /* 0x0000000815007c0c */ /* 0x000fe2000bf26270 */
[----:B------:R-:W-:Y:S01]  /*0a80*/  IMAD.X R11, RZ, RZ, UR5, P0 ;  /* 0x00000005ff0b7e24 */ /* 0x000fe200080e06ff */
[----:B------:R-:W-:Y:S02]  /*0a90*/  ISETP.GE.AND P0, PT, R23, UR8, PT ;  /* 0x0000000817007c0c */ /* 0x000fe4000bf06270 */
[----:B------:R-:W-:Y:S02]  /*0aa0*/  P2R R208, PR, RZ, 0x4 ;  /* 0x00000004ffd07803 */ /* 0x000fe40000000000 */
[----:B------:R-:W-:Y:S02]  /*0ab0*/  P2R R207, PR, RZ, 0x2 ;  /* 0x00000002ffcf7803 */ /* 0x000fe40000000000 */
[----:B------:R-:W-:-:S02]  /*0ac0*/  P2R R205, PR, RZ, 0x1 ;  /* 0x00000001ffcd7803 */ /* 0x000fc40000000000 */
[----:B------:R-:W-:Y:S02]  /*0ad0*/  PRMT R26, R178, 0x8880, RZ ;  /* 0x00008880b21a7816 */ /* 0x000fe400000000ff */
[----:B------:R-:W-:Y:S02]  /*0ae0*/  ISETP.GE.AND P2, PT, R35, UR8, PT ;  /* 0x0000000823007c0c */ /* 0x000fe4000bf46270 */
[----:B------:R-:W-:Y:S02]  /*0af0*/  ISETP.GE.AND P1, PT, R41, UR8, PT ;  /* 0x0000000829007c0c */ /* 0x000fe4000bf26270 */
[----:B------:R-:W-:Y:S01]  /*0b00*/  ISETP.GE.AND P0, PT, R37, UR8, PT ;  /* 0x0000000825007c0c */ /* 0x000fe2000bf06270 */
[----:B------:R-:W-:Y:S01]  /*0b10*/  IMAD.MOV.U32 R21, RZ, RZ, R28 ;  /* 0x000000ffff157224 */ /* 0x000fe200078e001c */
[----:B------:R-:W-:Y:S02]  /*0b20*/  SHF.R.S32.HI R26, RZ, 0x1, R26 ;  /* 0x00000001ff1a7819 */ /* 0x000fe4000001141a */
[----:B------:R-:W-:-:S02]  /*0b30*/  P2R R206, PR, RZ, 0x4 ;  /* 0x00000004ffce7803 */ /* 0x000fc40000000000 */
[----:B------:R-:W-:Y:S02]  /*0b40*/  P2R R204, PR, RZ, 0x2 ;  /* 0x00000002ffcc7803 */ /* 0x000fe40000000000 */
[----:B0-----:R-:W-:-:S07]  /*0b50*/  P2R R203, PR, RZ, 0x1 ;  /* 0x00000001ffcb7803 */ /* 0x001fce0000000000 */
[----:B------:R-:W-:Y:S05]  /*0b60*/  CALL.REL.NOINC `($triton_$__internal_accurate_pow) ;  /* 0x0000008800347944 */ /* 0x000fea0003c00000 */
[----:B------:R-:W-:Y:S05]  /*0b70*/  BSYNC B0 ;  /* 0x0000000000007941 */ /* 0x000fea0003800000 */
.L_x_0:
[----:B------:R-:W0:Y:S01]  /*0b80*/  LDC R85, c[0x0][0x234] ;  /* 0x00008d00ff557b82 */ /* 0x000e220000000800 */
[----:B------:R-:W-:Y:S01]  /*0b90*/  IMAD.MOV.U32 R21, RZ, RZ, R20 ;  /* 0x000000ffff157224 */ /* 0x000fe200078e0014 */
[----:B------:R-:W-:Y:S02]  /*0ba0*/  ISETP.GE.AND P3, PT, R3, RZ, PT ;  /* 0x000000ff0300720c */ /* 0x000fe40003f66270 */
[----:B0-----:R-:W-:-:S04]  /*0bb0*/  ISETP.NE.AND P0, PT, R85, RZ, PT ;  /* 0x000000ff5500720c */ /* 0x001fc80003f05270 */
[----:B------:R-:W-:-:S09]  /*0bc0*/  P2R R4, PR, RZ, 0x1 ;  /* 0x00000001ff047803 */ /* 0x000fd20000000000 */
[----:B------:R-:W-:Y:S05]  /*0bd0*/  @P0 BRA `(.L_x_1) ;  /* 0x0000000000200947 */ /* 0x000fea0003800000 */
[----:B------:R-:W-:Y:S01]  /*0be0*/  ISETP.NE.U32.AND P0, PT, R45, RZ, PT ;  /* 0x000000ff2d00720c */ /* 0x000fe20003f05070 */
[----:B------:R-:W-:Y:S01]  /*0bf0*/  IMAD.MOV.U32 R4, RZ, RZ, RZ ;  /* 0x000000ffff047224 */ /* 0x000fe200078e00ff */
[----:B------:R-:W-:Y:S02]  /*0c00*/  ISETP.GE.AND P1, PT, R29, RZ, PT ;  /* 0x000000ff1d00720c */ /* 0x000fe40003f26270 */
[----:B------:R-:W-:-:S13]  /*0c10*/  ISETP.NE.AND.EX P0, PT, R27, -0x80000000, PT, P0 ;  /* 0x800000001b00780c */ /* 0x000fda0003f05300 */
[----:B------:R-:W-:-:S06]  /*0c20*/  DSETP.NEU.AND P0, PT, |R28|, 0.5, !P0 ;  /* 0x3fe000001c00742a */ /* 0x000fcc000470d200 */
[----:B------:R-:W-:-:S04]  /*0c30*/  SEL R5, R3, RZ, P0 ;  /* 0x000000ff03057207 */ /* 0x000fc80000000000 */
[----:B------:R-:W-:Y:S01]  /*0c40*/  @!P1 LOP3.LUT R5, R5, 0x7ff00000, RZ, 0xfc, !PT ;  /* 0x7ff0000005059812 */ /* 0x000fe200078efcff */
[----:B------:R-:W-:Y:S06]  /*0c50*/  BRA `(.L_x_2) ;  /* 0x00000000002c7947 */ /* 0x000fec0003800000 */
.L_x_1:
[----:B------:R-:W0:Y:S01]  /*0c60*/  FRND.F64.TRUNC R4, R28 ;  /* 0x0000001c00047313 */ /* 0x000e22000030d800 */
[----:B------:R-:W-:Y:S02]  /*0c70*/  ISETP.NE.U32.AND P0, PT, R45, RZ, PT ;  /* 0x000000ff2d00720c */ /* 0x000fe40003f05070 */
[----:B------:R-:W-:Y:S02]  /*0c80*/  LOP3.LUT R20, R24, 0x80000000, RZ, 0x3c, !PT ;  /* 0x8000000018147812 */ /* 0x000fe400078e3cff */
[----:B------:R-:W-:-:S04]  /*0c90*/  ISETP.NE.AND.EX P0, PT, R27, -0x80000000, PT, P0 ;  /* 0x800000001b00780c */ /* 0x000fc80003f05300 */
[----:B------:R-:W-:Y:S02]  /*0ca0*/  @!P3 FSEL R24, R20, R24, !P0 ;  /* 0x000000181418b208 */ /* 0x000fe40004000000 */
[----:B------:R-:W-:Y:S01]  /*0cb0*/  PLOP3.LUT P0, PT, P0, PT, PT, 0x8, 0x0 ;  /* 0x000000000000781c */ /* 0x000fe2000070e170 */
[----:B0-----:R-:W-:-:S06]  /*0cc0*/  DSETP.NEU.AND P1, PT, R4, R28, PT ;  /* 0x0000001c0400722a */ /* 0x001fcc0003f2d000 */
[----:B------:R-:W-:Y:S02]  /*0cd0*/  @!P3 FSEL R21, R21, RZ, !P1 ;  /* 0x000000ff1515b208 */ /* 0x000fe40004800000 */
[----:B------:R-:W-:-:S03]  /*0ce0*/  @!P3 FSEL R24, R24, -QNAN , !P1 ;  /* 0xfff800001818b808 */ /* 0x000fc60004800000 */
[----:B------:R-:W-:Y:S02]  /*0cf0*/  IMAD.MOV.U32 R4, RZ, RZ, R21 ;  /* 0x000000ffff047224 */ /* 0x000fe400078e0015 */
[----:B------:R-:W-:-:S07]  /*0d00*/  IMAD.MOV.U32 R5, RZ, RZ, R24 ;  /* 0x000000ffff057224 */ /* 0x000fce00078e0018 */
.L_x_2:
[----:B------:R-:W-:Y:S01]  /*0d10*/  DADD R20, R2, R28 ;  /* 0x0000000002147229 */ /* 0x000fe2000000001c */
[----:B------:R-:W-:Y:S01]  /*0d20*/  PRMT R45, R26, 0x9910, RZ ;  /* 0x000099101a2d7816 */ /* 0x000fe200000000ff */
[----:B------:R-:W-:Y:S01]  /*0d30*/  UMOV UR4, 0x92492492 ;  /* 0x9249249200047882 */ /* 0x000fe20000000000 */
[----:B------:R-:W-:Y:S01]  /*0d40*/  UMOV UR5, 0x3f924924 ;  /* 0x3f92492400057882 */ /* 0x000fe20000000000 */
[----:B------:R-:W-:Y:S01]  /*0d50*/  BSSY B0, `(.L_x_3) ;  /* 0x000002a000007945 */ /* 0x000fe20003800000 */
[----:B------:R-:W-:Y:S01]  /*0d60*/  DMUL R32, R32, UR4 ;  /* 0x0000000420207c28 */ /* 0x000fe20008000000 */
[----:B------:R-:W-:Y:S01]  /*0d70*/  SHF.R.U32.HI R22, RZ, 0x1f, R9 ;  /* 0x0000001fff167819 */ /* 0x000fe20000011609 */
[----:B------:R-:W-:Y:S01]  /*0d80*/  DSETP.NAN.AND P2, PT, |R2|, |R2|, PT ;  /* 0x400000020200722a */ /* 0x000fe20003f48200 */
[----:B------:R-:W-:Y:S02]  /*0d90*/  IMAD.MOV.U32 R26, RZ, RZ, R4 ;  /* 0x000000ffff1a7224 */ /* 0x000fe400078e0004 */
[----:B------:R-:W-:Y:S01]  /*0da0*/  LOP3.LUT R23, R21, 0x7ff00000, RZ, 0xc0, !PT ;  /* 0x7ff0000015177812 */ /* 0x000fe200078ec0ff */
[----:B------:R-:W-:-:S02]  /*0db0*/  IMAD.MOV.U32 R27, RZ, RZ, R5 ;  /* 0x000000ffff1b7224 */ /* 0x000fc400078e0005 */
[----:B------:R-:W-:Y:S01]  /*0dc0*/  IMAD.SHL.U32 R45, R45, 0x2, RZ ;  /* 0x000000022d2d7824 */ /* 0x000fe200078e00ff */
[----:B------:R-:W-:-:S13]  /*0dd0*/  ISETP.NE.AND P1, PT, R23, 0x7ff00000, PT ;  /* 0x7ff000001700780c */ /* 0x000fda0003f25270 */
[----:B------:R-:W-:Y:S05]  /*0de0*/  @P1 BRA `(.L_x_4) ;  /* 0x0000000000801947 */ /* 0x000fea0003800000 */
[----:B------:R-:W-:Y:S02]  /*0df0*/  IMAD.MOV.U32 R26, RZ, RZ, R20 ;  /* 0x000000ffff1a7224 */ /* 0x000fe400078e0014 */
[----:B------:R-:W-:Y:S01]  /*0e00*/  IMAD.MOV.U32 R27, RZ, RZ, R21 ;  /* 0x000000ffff1b7224 */ /* 0x000fe200078e0015 */
[----:B------:R-:W-:Y:S06]  /*0e10*/  @P2 BRA `(.L_x_4) ;  /* 0x0000000000742947 */ /* 0x000fec0003800000 */
[----:B------:R-:W-:Y:S01]  /*0e20*/  DSETP.NAN.AND P1, PT, |R28|, |R28|, PT ;  /* 0x4000001c1c00722a */ /* 0x000fe20003f28200 */
[----:B------:R-:W-:Y:S02]  /*0e30*/  IMAD.MOV.U32 R26, RZ, RZ, R20 ;  /* 0x000000ffff1a7224 */ /* 0x000fe400078e0014 */
[----:B------:R-:W-:-:S11]  /*0e40*/  IMAD.MOV.U32 R27, RZ, RZ, R21 ;  /* 0x000000ffff1b7224 */ /* 0x000fd600078e0015 */
[----:B------:R-:W-:Y:S05]  /*0e50*/  @P1 BRA `(.L_x_4) ;  /* 0x0000000000641947 */ /* 0x000fea0003800000 */
[----:B------:R-:W-:Y:S02]  /*0e60*/  LOP3.LUT R20, R29, 0x7fffffff, RZ, 0xc0, !PT ;  /* 0x7fffffff1d147812 */ /* 0x000fe400078ec0ff */
[----:B------:R-:W-:-:S04]  /*0e70*/  ISETP.NE.AND P1, PT, R28, RZ, PT ;  /* 0x000000ff1c00720c */ /* 0x000fc80003f25270 */
[----:B------:R-:W-:-:S13]  /*0e80*/  ISETP.EQ.AND P1, PT, R20, 0x7ff00000, !P1 ;  /* 0x7ff000001400780c */ /* 0x000fda0004f22270 */
[----:B------:R-:W-:Y:S05]  /*0e90*/  @!P1 BRA `(.L_x_5) ;  /* 0x0000000000209947 */ /* 0x000fea0003800000 */
[----:B------:R-:W-:-:S06]  /*0ea0*/  DSETP.GT.AND P0, PT, |R2|, 1, PT ;  /* 0x3ff000000200742a */ /* 0x000fcc0003f04200 */
[----:B------:R-:W-:Y:S02]  /*0eb0*/  SEL R26, RZ, 0x7ff00000, !P0 ;  /* 0x7ff00000ff1a7807 */ /* 0x000fe40004000000 */
[----:B------:R-:W-:-:S13]  /*0ec0*/  ISETP.GE.AND P0, PT, R29, RZ, PT ;  /* 0x000000ff1d00720c */ /* 0x000fda0003f06270 */
[----:B------:R-:W-:Y:S02]  /*0ed0*/  @!P0 LOP3.LUT R26, R26, 0x7ff00000, RZ, 0x3c, !PT ;  /* 0x7ff000001a1a8812 */ /* 0x000fe400078e3cff */
[----:B------:R-:W-:-:S04]  /*0ee0*/  ISETP.NE.AND P0, PT, R85, -0x1, PT ;  /* 0xffffffff5500780c */ /* 0x000fc80003f05270 */
[----:B------:R-:W-:Y:S01]  /*0ef0*/  SEL R27, R26, 0x3ff00000, P0 ;  /* 0x3ff000001a1b7807 */ /* 0x000fe20000000000 */
[----:B------:R-:W-:Y:S01]  /*0f00*/  IMAD.MOV.U32 R26, RZ, RZ, RZ ;  /* 0x000000ffff1a7224 */ /* 0x000fe200078e00ff */
[----:B------:R-:W-:Y:S07]  /*0f10*/  BRA `(.L_x_4) ;  /* 0x0000000000347947 */ /* 0x000fee0003800000 */
.L_x_5:
[----:B------:R-:W-:Y:S01]  /*0f20*/  LOP3.LUT R21, R3, 0x7fffffff, RZ, 0xc0, !PT ;  /* 0x7fffffff03157812 */ /* 0x000fe200078ec0ff */
[----:B------:R-:W-:Y:S01]  /*0f30*/  IMAD.MOV.U32 R26, RZ, RZ, R4 ;  /* 0x000000ffff1a7224 */ /* 0x000fe200078e0004 */
[----:B------:R-:W-:Y:S01]  /*0f40*/  ISETP.NE.AND P1, PT, R2, RZ, PT ;  /* 0x000000ff0200720c */ /* 0x000fe20003f25270 */
[----:B------:R-:W-:-:S03]  /*0f50*/  IMAD.MOV.U32 R27, RZ, RZ, R5 ;  /* 0x000000ffff1b7224 */ /* 0x000fc600078e0005 */
[----:B------:R-:W-:-:S13]  /*0f60*/  ISETP.EQ.AND P1, PT, R21, 0x7ff00000, !P1 ;  /* 0x7ff000001500780c */ /* 0x000fda0004f22270 */
[----:B------:R-:W-:Y:S05]  /*0f70*/  @!P1 BRA `(.L_x_4) ;  /* 0x00000000001c9947 */ /* 0x000fea0003800000 */
[----:B------:R-:W-:Y:S01]  /*0f80*/  ISETP.GE.AND P1, PT, R29, RZ, PT ;  /* 0x000000ff1d00720c */ /* 0x000fe20003f26270 */
[----:B------:R-:W-:-:S03]  /*0f90*/  IMAD.MOV.U32 R26, RZ, RZ, RZ ;  /* 0x000000ffff1a7224 */ /* 0x000fc600078e00ff */
[----:B------:R-:W-:Y:S02]  /*0fa0*/  SEL R27, RZ, 0x7ff00000, !P1 ;  /* 0x7ff00000ff1b7807 */ /* 0x000fe40004800000 */
[----:B------:R-:W-:-:S03]  /*0fb0*/  ISETP.NE.AND P1, PT, R20, 0x3fe00000, PT ;  /* 0x3fe000001400780c */ /* 0x000fc60003f25270 */
[----:B------:R-:W-:-:S05]  /*0fc0*/  VIADD R4, R27, 0x80000000 ;  /* 0x800000001b047836 */ /* 0x000fca0000000000 */
[----:B------:R-:W-:-:S04]  /*0fd0*/  SEL R4, R4, R27, P1 ;  /* 0x0000001b04047207 */ /* 0x000fc80000800000 */
[----:B------:R-:W-:-:S07]  /*0fe0*/  @!P3 SEL R27, R4, R27, P0 ;  /* 0x0000001b041bb207 */ /* 0x000fce0000000000 */
.L_x_4:
[----:B------:R-:W-:Y:S05]  /*0ff0*/  BSYNC B0 ;  /* 0x0000000000007941 */ /* 0x000fea0003800000 */
.L_x_3:
[----:B------:R-:W-:Y:S01]  /*1000*/  DADD R4, -RZ, |R2| ;  /* 0x00000000ff047229 */ /* 0x000fe20000000502 */
[----:B------:R-:W-:Y:S01]  /*1010*/  PRMT R34, R44, 0x8880, RZ ;  /* 0x000088802c227816 */ /* 0x000fe200000000ff */
[----:B------:R-:W-:Y:S01]  /*1020*/  IMAD.MOV.U32 R40, RZ, RZ, RZ ;  /* 0x000000ffff287224 */ /* 0x000fe200078e00ff */
[----:B------:R-:W0:Y:S01]  /*1030*/  I2F.F64 R44, R45 ;  /* 0x0000002d002c7312 */ /* 0x000e220000201c00 */
[----:B------:R-:W-:Y:S01]  /*1040*/  BSSY B0, `(.L_x_6) ;  /* 0x0000011000007945 */ /* 0x000fe20003800000 */
[----:B------:R-:W-:Y:S01]  /*1050*/  LEA.HI.SX32 R9, R9, R22, 0x1b ;  /* 0x0000001609097211 */ /* 0x000fe200078fdaff */
[----:B------:R-:W-:Y:S01]  /*1060*/  IMAD R177, R15, -0x38, R35 ;  /* 0xffffffc80fb17824 */ /* 0x000fe200078e0223 */
[----:B------:R-:W-:Y:S01]  /*1070*/  LOP3.LUT R53, R10, 0x80, RZ, 0xc0, !PT ;  /* 0x000000800a357812 */ /* 0x000fe200078ec0ff */
[----:B------:R-:W-:Y:S01]  /*1080*/  IMAD.HI R51, R41, -0x6db6db6d, R40 ;  /* 0x9249249329337827 */ /* 0x000fe200078e0228 */
[----:B------:R-:W-:Y:S02]  /*1090*/  SHF.R.S32.HI R34, RZ, 0x1, R34 ;  /* 0x00000001ff227819 */ /* 0x000fe40000011422 */
[----:B------:R-:W-:Y:S01]  /*10a0*/  MOV R80, 0x1150 ;  /* 0x0000115000507802 */ /* 0x000fe20000000f00 */
[----:B------:R-:W-:Y:S01]  /*10b0*/  IMAD.MOV.U32 R30, RZ, RZ, R4 ;  /* 0x000000ffff1e7224 */ /* 0x000fe200078e0004 */
[----:B------:R-:W-:Y:S01]  /*10c0*/  SHF.R.U32.HI R4, RZ, 0x14, R33 ;  /* 0x00000014ff047819 */ /* 0x000fe20000011621 */
[----:B------:R-:W-:-:S02]  /*10d0*/  IMAD.MOV.U32 R31, RZ, RZ, R5 ;  /* 0x000000ffff1f7224 */ /* 0x000fc400078e0005 */
[----:B------:R-:W-:Y:S01]  /*10e0*/  IMAD.MOV.U32 R21, RZ, RZ, R32 ;  /* 0x000000ffff157224 */ /* 0x000fe200078e0020 */
[----:B------:R-:W-:Y:S01]  /*10f0*/  SGXT.U32 R4, R4, 0xb ;  /* 0x0000000b0404781a */ /* 0x000fe20000000000 */
[----:B------:R-:W-:-:S04]  /*1100*/  IMAD.MOV.U32 R22, RZ, RZ, R33 ;  /* 0x000000ffff167224 */ /* 0x000fc800078e0021 */
[----:B------:R-:W-:-:S05]  /*1110*/  VIADD R5, R4, 0xfffffc0c ;  /* 0xfffffc0c04057836 */ /* 0x000fca0000000000 */
[CC--:B------:R-:W-:Y:S02]  /*1120*/  SHF.L.U64.HI R35, R32.reuse, R5.reuse, R33 ;  /* 0x0000000520237219 */ /* 0x0c0fe40000010221 */
[----:B0-----:R-:W-:-:S07]  /*1130*/  SHF.L.U32 R50, R32, R5, RZ ;  /* 0x0000000520327219 */ /* 0x001fce00000006ff */
[----:B------:R-:W-:Y:S05]  /*1140*/  CALL.REL.NOINC `($triton_$__internal_accurate_pow) ;  /* 0x0000008000bc7944 */ /* 0x000fea0003c00000 */
[----:B------:R-:W-:Y:S05]  /*1150*/  BSYNC B0 ;  /* 0x0000000000007941 */ /* 0x000fea0003800000 */
.L_x_6:
[----:B------:R-:W-:Y:S01]  /*1160*/  ISETP.NE.AND P0, PT, R85, RZ, PT ;  /* 0x000000ff5500720c */ /* 0x000fe20003f05270 */
[----:B------:R-:W-:-:S12]  /*1170*/  IMAD.MOV.U32 R21, RZ, RZ, R20 ;  /* 0x000000ffff157224 */ /* 0x000fd800078e0014 */
        /* <DEDUP_REMOVED lines=9> */
.L_x_7:
        /* <DEDUP_REMOVED lines=11> */
.L_x_8:
[----:B------:R-:W-:Y:S01]  /*12c0*/  DADD R20, R2, R32 ;  /* 0x0000000002147229 */ /* 0x000fe20000000020 */
[----:B------:R-:W-:Y:S01]  /*12d0*/  PRMT R62, R34, 0x9910, RZ ;  /* 0x00009910223e7816 */ /* 0x000fe200000000ff */
[----:B------:R-:W-:Y:S01]  /*12e0*/  UMOV UR4, 0x92492492 ;  /* 0x9249249200047882 */ /* 0x000fe20000000000 */
[----:B------:R-:W-:Y:S01]  /*12f0*/  UMOV UR5, 0x3f924924 ;  /* 0x3f92492400057882 */ /* 0x000fe20000000000 */
[----:B------:R-:W-:Y:S01]  /*1300*/  BSSY B0, `(.L_x_9) ;  /* 0x000002a000007945 */ /* 0x000fe20003800000 */
[----:B------:R-:W-:Y:S01]  /*1310*/  DMUL R44, R44, UR4 ;  /* 0x000000042c2c7c28 */ /* 0x000fe20008000000 */
[----:B------:R-:W-:Y:S01]  /*1320*/  SHF.R.U32.HI R22, RZ, 0x1f, R51 ;  /* 0x0000001fff167819 */ /* 0x000fe20000011633 */
[----:B------:R-:W-:Y:S02]  /*1330*/  IMAD.MOV.U32 R34, RZ, RZ, R4 ;  /* 0x000000ffff227224 */ /* 0x000fe400078e0004 */
[----:B------:R-:W-:Y:S01]  /*1340*/  IMAD.MOV.U32 R35, RZ, RZ, R5 ;  /* 0x000000ffff237224 */ /* 0x000fe200078e0005 */
[----:B------:R-:W-:Y:S01]  /*1350*/  LOP3.LUT R23, R21, 0x7ff00000, RZ, 0xc0, !PT ;  /* 0x7ff0000015177812 */ /* 0x000fe200078ec0ff */
[----:B------:R-:W-:-:S03]  /*1360*/  IMAD.SHL.U32 R62, R62, 0x2, RZ ;  /* 0x000000023e3e7824 */ /* 0x000fc600078e00ff */
        /* <DEDUP_REMOVED lines=13> */
[----:B------:R-:W0:Y:S01]  /*1440*/  LDC R4, c[0x0][0x234] ;  /* 0x00008d00ff047b82 */ /* 0x000e220000000800 */
[----:B------:R-:W-:-:S06]  /*1450*/  DSETP.GT.AND P0, PT, |R2|, 1, PT ;  /* 0x3ff000000200742a */ /* 0x000fcc0003f04200 */
[----:B------:R-:W-:Y:S02]  /*1460*/  SEL R34, RZ, 0x7ff00000, !P0 ;  /* 0x7ff00000ff227807 */ /* 0x000fe40004000000 */
[----:B------:R-:W-:-:S13]  /*1470*/  ISETP.GE.AND P0, PT, R33, RZ, PT ;  /* 0x000000ff2100720c */ /* 0x000fda0003f06270 */
[----:B------:R-:W-:Y:S02]  /*1480*/  @!P0 LOP3.LUT R34, R34, 0x7ff00000, RZ, 0x3c, !PT ;  /* 0x7ff0000022228812 */ /* 0x000fe400078e3cff */
[----:B0-----:R-:W-:-:S04]  /*1490*/  ISETP.NE.AND P0, PT, R4, -0x1, PT ;  /* 0xffffffff0400780c */ /* 0x001fc80003f05270 */
[----:B------:R-:W-:Y:S01]  /*14a0*/  SEL R35, R34, 0x3ff00000, P0 ;  /* 0x3ff0000022237807 */ /* 0x000fe20000000000 */
[----:B------:R-:W-:Y:S01]  /*14b0*/  IMAD.MOV.U32 R34, RZ, RZ, RZ ;  /* 0x000000ffff227224 */ /* 0x000fe200078e00ff */
[----:B------:R-:W-:Y:S07]  /*14c0*/  BRA `(.L_x_10) ;  /* 0x0000000000347947 */ /* 0x000fee0003800000 */
.L_x_11:
        /* <DEDUP_REMOVED lines=13> */
.L_x_10:
[----:B------:R-:W-:Y:S05]  /*15a0*/  BSYNC B0 ;  /* 0x0000000000007941 */ /* 0x000fea0003800000 */
.L_x_9:
[----:B------:R-:W-:Y:S01]  /*15b0*/  DADD R4, -RZ, |R2| ;  /* 0x00000000ff047229 */ /* 0x000fe20000000502 */
[----:B------:R-:W-:Y:S01]  /*15c0*/  SHF.R.U32.HI R20, RZ, 0x14, R45 ;  /* 0x00000014ff147819 */ /* 0x000fe2000001162d */
[----:B------:R-:W0:Y:S01]  /*15d0*/  I2F.F64 R62, R62 ;  /* 0x0000003e003e7312 */ /* 0x000e220000201c00 */
[----:B------:R-:W-:Y:S01]  /*15e0*/  PRMT R36, R177, 0x8880, RZ ;  /* 0x00008880b1247816 */ /* 0x000fe200000000ff */
[----:B------:R-:W-:Y:S01]  /*15f0*/  BSSY B0, `(.L_x_12) ;  /* 0x000000f000007945 */ /* 0x000fe20003800000 */
[----:B------:R-:W-:Y:S01]  /*1600*/  IMAD R9, R9, -0x38, R37 ;  /* 0xffffffc809097824 */ /* 0x000fe200078e0225 */
[----:B------:R-:W-:Y:S01]  /*1610*/  LEA.HI.SX32 R51, R51, R22, 0x1b ;  /* 0x0000001633337211 */ /* 0x000fe200078fdaff */
[----:B------:R-:W-:Y:S01]  /*1620*/  IMAD.MOV.U32 R21, RZ, RZ, R44 ;  /* 0x000000ffff157224 */ /* 0x000fe200078e002c */
[----:B------:R-:W-:Y:S01]  /*1630*/  LEA.HI R53, R53, R10, RZ, 0x19 ;  /* 0x0000000a35357211 */ /* 0x000fe200078fc8ff */
[----:B------:R-:W-:Y:S01]  /*1640*/  IMAD.MOV.U32 R22, RZ, RZ, R45 ;  /* 0x000000ffff167224 */ /* 0x000fe200078e002d */
[----:B------:R-:W-:Y:S01]  /*1650*/  SHF.R.S32.HI R36, RZ, 0x1, R36 ;  /* 0x00000001ff247819 */ /* 0x000fe20000011424 */
[----:B------:R-:W-:Y:S01]  /*1660*/  IMAD.MOV.U32 R30, RZ, RZ, R4 ;  /* 0x000000ffff1e7224 */ /* 0x000fe200078e0004 */
[----:B------:R-:W-:Y:S01]  /*1670*/  SGXT.U32 R4, R20, 0xb ;  /* 0x0000000b1404781a */ /* 0x000fe20000000000 */
[----:B------:R-:W-:Y:S01]  /*1680*/  IMAD.MOV.U32 R31, RZ, RZ, R5 ;  /* 0x000000ffff1f7224 */ /* 0x000fe200078e0005 */
[----:B------:R-:W-:-:S03]  /*1690*/  MOV R80, 0x16e0 ;  /* 0x000016e000507802 */ /* 0x000fc60000000f00 */
[----:B------:R-:W-:-:S05]  /*16a0*/  VIADD R5, R4, 0xfffffc0c ;  /* 0xfffffc0c04057836 */ /* 0x000fca0000000000 */
[CC--:B------:R-:W-:Y:S02]  /*16b0*/  SHF.L.U64.HI R37, R44.reuse, R5.reuse, R45 ;  /* 0x000000052c257219 */ /* 0x0c0fe4000001022d */
[----:B0-----:R-:W-:-:S07]  /*16c0*/  SHF.L.U32 R50, R44, R5, RZ ;  /* 0x000000052c327219 */ /* 0x001fce00000006ff */
[----:B------:R-:W-:Y:S05]  /*16d0*/  CALL.REL.NOINC `($triton_$__internal_accurate_pow) ;  /* 0x0000007c00587944 */ /* 0x000fea0003c00000 */
[----:B------:R-:W-:Y:S05]  /*16e0*/  BSYNC B0 ;  /* 0x0000000000007941 */ /* 0x000fea0003800000 */
.L_x_12:
        /* <DEDUP_REMOVED lines=11> */
.L_x_13:
        /* <DEDUP_REMOVED lines=11> */
.L_x_14:
[----:B------:R-:W-:Y:S01]  /*1850*/  DADD R20, R2, R44 ;  /* 0x0000000002147229 */ /* 0x000fe2000000002c */
[----:B------:R-:W-:Y:S01]  /*1860*/  PRMT R76, R36, 0x9910, RZ ;  /* 0x00009910244c7816 */ /* 0x000fe200000000ff */
[----:B------:R-:W-:Y:S01]  /*1870*/  UMOV UR4, 0x92492492 ;  /* 0x9249249200047882 */ /* 0x000fe20000000000 */
[----:B------:R-:W-:Y:S01]  /*1880*/  UMOV UR5, 0x3f924924 ;  /* 0x3f92492400057882 */ /* 0x000fe20000000000 */
[----:B------:R-:W-:Y:S01]  /*1890*/  BSSY B0, `(.L_x_15) ;  /* 0x0000029000007945 */ /* 0x000fe20003800000 */
[----:B------:R-:W-:Y:S01]  /*18a0*/  DMUL R62, R62, UR4 ;  /* 0x000000043e3e7c28 */ /* 0x000fe20008000000 */
[----:B------:R-:W-:Y:S02]  /*18b0*/  IMAD.MOV.U32 R36, RZ, RZ, R4 ;  /* 0x000000ffff247224 */ /* 0x000fe400078e0004 */
[----:B------:R-:W-:Y:S02]  /*18c0*/  IMAD.MOV.U32 R37, RZ, RZ, R5 ;  /* 0x000000ffff257224 */ /* 0x000fe400078e0005 */
        /* <DEDUP_REMOVED lines=24> */
.L_x_17:
        /* <DEDUP_REMOVED lines=13> */
.L_x_16:
[----:B------:R-:W-:Y:S05]  /*1b20*/  BSYNC B0 ;  /* 0x0000000000007941 */ /* 0x000fea0003800000 */
.L_x_15:
[----:B------:R-:W-:Y:S01]  /*1b30*/  DADD R4, -RZ, |R2| ;  /* 0x00000000ff047229 */ /* 0x000fe20000000502 */
[----:B------:R-:W-:Y:S01]  /*1b40*/  SHF.R.U32.HI R20, RZ, 0x14, R63 ;  /* 0x00000014ff147819 */ /* 0x000fe2000001163f */
[----:B------:R-:W0:Y:S01]  /*1b50*/  I2F.F64 R76, R76 ;  /* 0x0000004c004c7312 */ /* 0x000e220000201c00 */
[----:B------:R-:W-:Y:S01]  /*1b60*/  IMAD R176, R51, -0x38, R41 ;  /* 0xffffffc833b07824 */ /* 0x000fe200078e0229 */
[----:B------:R-:W-:Y:S01]  /*1b70*/  PRMT R41, R53, 0x8880, RZ ;  /* 0x0000888035297816 */ /* 0x000fe200000000ff */
[----:B------:R-:W-:Y:S01]  /*1b80*/  BSSY B0, `(.L_x_18) ;  /* 0x000000d000007945 */ /* 0x000fe20003800000 */
[----:B------:R-:W-:Y:S01]  /*1b90*/  LOP3.LUT R40, R9, 0x80, RZ, 0xc0, !PT ;  /* 0x0000008009287812 */ /* 0x000fe200078ec0ff */
[----:B------:R-:W-:Y:S01]  /*1ba0*/  IMAD.MOV.U32 R21, RZ, RZ, R62 ;  /* 0x000000ffff157224 */ /* 0x000fe200078e003e */
[----:B------:R-:W-:Y:S01]  /*1bb0*/  SHF.R.S32.HI R41, RZ, 0x1, R41 ;  /* 0x00000001ff297819 */ /* 0x000fe20000011429 */
[----:B------:R-:W-:Y:S01]  /*1bc0*/  IMAD.MOV.U32 R22, RZ, RZ, R63 ;  /* 0x000000ffff167224 */ /* 0x000fe200078e003f */
[----:B------:R-:W-:Y:S01]  /*1bd0*/  MOV R80, 0x1c50 ;  /* 0x00001c5000507802 */ /* 0x000fe20000000f00 */
        /* <DEDUP_REMOVED lines=8> */
.L_x_18:
        /* <DEDUP_REMOVED lines=11> */
.L_x_19:
        /* <DEDUP_REMOVED lines=11> */
.L_x_20:
        /* <DEDUP_REMOVED lines=32> */
.L_x_23:
        /* <DEDUP_REMOVED lines=13> */
.L_x_22:
[----:B------:R-:W-:Y:S05]  /*2090*/  BSYNC B0 ;  /* 0x0000000000007941 */ /* 0x000fea0003800000 */
.L_x_21:
[----:B------:R-:W-:Y:S01]  /*20a0*/  DADD R4, -RZ, |R2| ;  /* 0x00000000ff047229 */ /* 0x000fe20000000502 */
[----:B------:R-:W-:Y:S01]  /*20b0*/  SHF.R.U32.HI R20, RZ, 0x14, R77 ;  /* 0x00000014ff147819 */ /* 0x000fe2000001164d */
[----:B------:R-:W0:Y:S01]  /*20c0*/  I2F.F64 R50, R50 ;  /* 0x0000003200327312 */ /* 0x000e220000201c00 */
[----:B------:R-:W-:Y:S01]  /*20d0*/  PRMT R41, R176, 0x8880, RZ ;  /* 0x00008880b0297816 */ /* 0x000fe200000000ff */
[----:B------:R-:W-:Y:S01]  /*20e0*/  BSSY B0, `(.L_x_24) ;  /* 0x000000d000007945 */ /* 0x000fe20003800000 */
[----:B------:R-:W-:Y:S01]  /*20f0*/  LEA.HI R40, R40, R9, RZ, 0x19 ;  /* 0x0000000928287211 */ /* 0x000fe200078fc8ff */
        /* <DEDUP_REMOVED lines=12> */
.L_x_24:
        /* <DEDUP_REMOVED lines=11> */
.L_x_25:
        /* <DEDUP_REMOVED lines=11> */
.L_x_26:
        /* <DEDUP_REMOVED lines=32> */
.L_x_29:
        /* <DEDUP_REMOVED lines=13> */
.L_x_28:
[----:B------:R-:W-:Y:S05]  /*25f0*/  BSYNC B0 ;  /* 0x0000000000007941 */ /* 0x000fea0003800000 */
.L_x_27:
[--C-:B------:R-:W-:Y:S01]  /*2600*/  SHF.R.U32.HI R20, RZ, 0x14, R51.reuse ;  /* 0x00000014ff147819 */ /* 0x100fe20000011633 */
[----:B------:R-:W-:Y:S01]  /*2610*/  DADD R4, -RZ, |R2| ;  /* 0x00000000ff047229 */ /* 0x000fe20000000502 */
[----:B------:R-:W-:Y:S01]  /*2620*/  PRMT R70, R40, 0x8880, RZ ;  /* 0x0000888028467816 */ /* 0x000fe200000000ff */
[----:B------:R-:W-:Y:S01]  /*2630*/  BSSY B0, `(.L_x_30) ;  /* 0x000000d000007945 */ /* 0x000fe20003800000 */
[----:B------:R-:W0:Y:S01]  /*2640*/  I2F.F64 R40, R41 ;  /* 0x0000002900287312 */ /* 0x000e220000201c00 */
[----:B------:R-:W-:Y:S01]  /*2650*/  SGXT.U32 R20, R20, 0xb ;  /* 0x0000000b1414781a */ /* 0x000fe20000000000 */
[----:B------:R-:W-:Y:S01]  /*2660*/  IMAD.MOV.U32 R21, RZ, RZ, R50 ;  /* 0x000000ffff157224 */ /* 0x000fe200078e0032 */
[----:B------:R-:W-:Y:S01]  /*2670*/  SHF.R.S32.HI R70, RZ, 0x1, R70 ;  /* 0x00000001ff467819 */ /* 0x000fe20000011446 */
[----:B------:R-:W-:Y:S01]  /*2680*/  IMAD.MOV.U32 R22, RZ, RZ, R51 ;  /* 0x000000ffff167224 */ /* 0x000fe200078e0033 */
[----:B------:R-:W-:Y:S01]  /*2690*/  MOV R80, 0x2700 ;  /* 0x0000270000507802 */ /* 0x000fe20000000f00 */
[----:B------:R-:W-:-:S02]  /*26a0*/  VIADD R79, R20, 0xfffffc0c ;  /* 0xfffffc0c144f7836 */ /* 0x000fc40000000000 */
[----:B------:R-:W-:Y:S02]  /*26b0*/  IMAD.MOV.U32 R30, RZ, RZ, R4 ;  /* 0x000000ffff1e7224 */ /* 0x000fe400078e0004 */
[----:B------:R-:W-:Y:S01]  /*26c0*/  IMAD.MOV.U32 R31, RZ, RZ, R5 ;  /* 0x000000ffff1f7224 */ /* 0x000fe200078e0005 */
[CC--:B------:R-:W-:Y:S02]  /*26d0*/  SHF.L.U64.HI R71, R50.reuse, R79.reuse, R51 ;  /* 0x0000004f32477219 */ /* 0x0c0fe40000010233 */
[----:B------:R-:W-:-:S07]  /*26e0*/  SHF.L.U32 R79, R50, R79, RZ ;  /* 0x0000004f324f7219 */ /* 0x000fce00000006ff */
[----:B0-----:R-:W-:Y:S05]  /*26f0*/  CALL.REL.NOINC `($triton_$__internal_accurate_pow) ;  /* 0x0000006c00507944 */ /* 0x001fea0003c00000 */
[----:B------:R-:W-:Y:S05]  /*2700*/  BSYNC B0 ;  /* 0x0000000000007941 */ /* 0x000fea0003800000 */
.L_x_30:
        /* <DEDUP_REMOVED lines=11> */
.L_x_31:
        /* <DEDUP_REMOVED lines=11> */
.L_x_32:
        /* <DEDUP_REMOVED lines=32> */
.L_x_35:
        /* <DEDUP_REMOVED lines=13> */
.L_x_34:
[----:B------:R-:W-:Y:S05]  /*2b40*/  BSYNC B0 ;  /* 0x0000000000007941 */ /* 0x000fea0003800000 */
.L_x_33:
[----:B------:R-:W-:Y:S01]  /*2b50*/  DADD R4, -RZ, |R2| ;  /* 0x00000000ff047229 */ /* 0x000fe20000000502 */
[----:B------:R-:W-:Y:S01]  /*2b60*/  SHF.R.U32.HI R20, RZ, 0x14, R41 ;  /* 0x00000014ff147819 */ /* 0x000fe20000011629 */
[----:B------:R-:W0:Y:S01]  /*2b70*/  I2F.F64 R82, R82 ;  /* 0x0000005200527312 */ /* 0x000e220000201c00 */
[----:B------:R-:W-:Y:S01]  /*2b80*/  IMAD.U32 R79, R61, 0x10000, RZ ;  /* 0x000100003d4f7824 */ /* 0x000fe200078e00ff */
[----:B------:R-:W-:Y:S01]  /*2b90*/  BSSY B0, `(.L_x_36) ;  /* 0x000000e000007945 */ /* 0x000fe20003800000 */
[----:B------:R-:W-:Y:S01]  /*2ba0*/  IMAD.U32 R81, R60, 0x10000, RZ ;  /* 0x000100003c517824 */ /* 0x000fe200078e00ff */
[----:B------:R-:W-:Y:S01]  /*2bb0*/  MOV R80, 0x2c70 ;  /* 0x00002c7000507802 */ /* 0x000fe20000000f00 */
[----:B------:R-:W-:Y:S02]  /*2bc0*/  IMAD.U32 R84, R75, 0x10000, RZ ;  /* 0x000100004b547824 */ /* 0x000fe400078e00ff */
[----:B------:R-:W-:Y:S02]  /*2bd0*/  IMAD.U32 R86, R78, 0x10000, RZ ;  /* 0x000100004e567824 */ /* 0x000fe400078e00ff */
[----:B------:R-:W-:Y:S01]  /*2be0*/  IMAD.MOV.U32 R30, RZ, RZ, R4 ;  /* 0x000000ffff1e7224 */ /* 0x000fe200078e0004 */
[----:B------:R-:W-:Y:S01]  /*2bf0*/  SGXT.U32 R4, R20, 0xb ;  /* 0x0000000b1404781a */ /* 0x000fe20000000000 */
[----:B------:R-:W-:-:S02]  /*2c00*/  IMAD.MOV.U32 R31, RZ, RZ, R5 ;  /* 0x000000ffff1f7224 */ /* 0x000fc400078e0005 */
[----:B------:R-:W-:Y:S02]  /*2c10*/  IMAD.MOV.U32 R21, RZ, RZ, R40 ;  /* 0x000000ffff157224 */ /* 0x000fe400078e0028 */
[----:B------:R-:W-:Y:S02]  /*2c20*/  VIADD R61, R4, 0xfffffc0c ;  /* 0xfffffc0c043d7836 */ /* 0x000fe40000000000 */
[----:B------:R-:W-:-:S03]  /*2c30*/  IMAD.MOV.U32 R22, RZ, RZ, R41 ;  /* 0x000000ffff167224 */ /* 0x000fc600078e0029 */
[CC--:B------:R-:W-:Y:S02]  /*2c40*/  SHF.L.U64.HI R60, R40.reuse, R61.reuse, R41 ;  /* 0x0000003d283c7219 */ /* 0x0c0fe40000010229 */
[----:B0-----:R-:W-:-:S07]  /*2c50*/  SHF.L.U32 R61, R40, R61, RZ ;  /* 0x0000003d283d7219 */ /* 0x001fce00000006ff */
[----:B------:R-:W-:Y:S05]  /*2c60*/  CALL.REL.NOINC `($triton_$__internal_accurate_pow) ;  /* 0x0000006400f47944 */ /* 0x000fea0003c00000 */
[----:B------:R-:W-:Y:S05]  /*2c70*/  BSYNC B0 ;  /* 0x0000000000007941 */ /* 0x000fea0003800000 */
.L_x_36:
        /* <DEDUP_REMOVED lines=11> */
.L_x_37:
        /* <DEDUP_REMOVED lines=11> */
.L_x_38:
[----:B------:R-:W-:Y:S01]  /*2de0*/  DADD R20, R2, R40 ;  /* 0x0000000002147229 */ /* 0x000fe20000000028 */
[----:B------:R-:W-:Y:S01]  /*2df0*/  UMOV UR4, 0x92492492 ;  /* 0x9249249200047882 */ /* 0x000fe20000000000 */
[----:B------:R-:W-:Y:S01]  /*2e00*/  DSETP.NEU.AND P6, PT, R32, RZ, PT ;  /* 0x000000ff2000722a */ /* 0x000fe20003fcd000 */
[----:B------:R-:W-:Y:S01]  /*2e10*/  UMOV UR5, 0x3f924924 ;  /* 0x3f92492400057882 */ /* 0x000fe20000000000 */
[----:B------:R-:W-:Y:S01]  /*2e20*/  DSETP.NEU.AND P1, PT, R28, RZ, PT ;  /* 0x000000ff1c00722a */ /* 0x000fe20003f2d000 */
[----:B------:R-:W-:Y:S01]  /*2e30*/  IMAD.U32 R75, R42, 0x10000, RZ ;  /* 0x000100002a4b7824 */ /* 0x000fe200078e00ff */
[----:B------:R-:W-:Y:S01]  /*2e40*/  BSSY B0, `(.L_x_39) ;  /* 0x0000030000007945 */ /* 0x000fe20003800000 */
[----:B------:R-:W-:Y:S01]  /*2e50*/  IMAD.U32 R78, R43, 0x10000, RZ ;  /* 0x000100002b4e7824 */ /* 0x000fe200078e00ff */
[----:B------:R-:W-:Y:S01]  /*2e60*/  P2R R23, PR, RZ, 0x40 ;  /* 0x00000040ff177803 */ /* 0x000fe20000000000 */
[----:B------:R-:W-:Y:S01]  /*2e70*/  DSETP.NEU.AND P6, PT, R62, RZ, PT ;  /* 0x000000ff3e00722a */ /* 0x000fe20003fcd000 */
[----:B------:R-:W-:Y:S01]  /*2e80*/  LOP3.LUT R30, R21, 0x7ff00000, RZ, 0xc0, !PT ;  /* 0x7ff00000151e7812 */ /* 0x000fe200078ec0ff */
[----:B------:R-:W-:Y:S01]  /*2e90*/  DMUL R42, R82, UR4 ;  /* 0x00000004522a7c28 */ /* 0x000fe20008000000 */
[----:B------:R-:W-:Y:S01]  /*2ea0*/  P2R R22, PR, RZ, 0x2 ;  /* 0x00000002ff167803 */ /* 0x000fe20000000000 */
[----:B------:R-:W-:Y:S01]  /*2eb0*/  DSETP.NEU.AND P1, PT, R44, RZ, PT ;  /* 0x000000ff2c00722a */ /* 0x000fe20003f2d000 */
[----:B------:R-:W-:Y:S01]  /*2ec0*/  IMAD.MOV.U32 R60, RZ, RZ, R4 ;  /* 0x000000ffff3c7224 */ /* 0x000fe200078e0004 */
[----:B------:R-:W-:Y:S01]  /*2ed0*/  P2R R25, PR, RZ, 0x40 ;  /* 0x00000040ff197803 */ /* 0x000fe20000000000 */
[----:B------:R-:W-:Y:S01]  /*2ee0*/  IMAD.MOV.U32 R61, RZ, RZ, R5 ;  /* 0x000000ffff3d7224 */ /* 0x000fe200078e0005 */
[----:B------:R-:W-:-:S02]  /*2ef0*/  ISETP.NE.AND P6, PT, R30, 0x7ff00000, PT ;  /* 0x7ff000001e00780c */ /* 0x000fc40003fc5270 */
[----:B------:R-:W-:Y:S01]  /*2f00*/  P2R R24, PR, RZ, 0x2 ;  /* 0x00000002ff187803 */ /* 0x000fe20000000000 */
[----:B------:R-:W-:-:S10]  /*2f10*/  DSETP.NEU.AND P1, PT, R76, RZ, PT ;  /* 0x000000ff4c00722a */ /* 0x000fd40003f2d000 */
        /* <DEDUP_REMOVED lines=21> */
.L_x_41:
        /* <DEDUP_REMOVED lines=13> */
.L_x_40:
[----:B------:R-:W-:Y:S05]  /*3140*/  BSYNC B0 ;  /* 0x0000000000007941 */ /* 0x000fea0003800000 */
.L_x_39:
[----:B------:R-:W-:Y:S01]  /*3150*/  P2R R5, PR, RZ, 0x4 ;  /* 0x00000004ff057803 */ /* 0x000fe20000000000 */
[----:B------:R-:W-:Y:S01]  /*3160*/  BSSY B0, `(.L_x_42) ;  /* 0x0000026000007945 */ /* 0x000fe20003800000 */
[----:B------:R-:W-:Y:S01]  /*3170*/  ISETP.NE.AND P2, PT, R23, RZ, PT ;  /* 0x000000ff1700720c */ /* 0x000fe20003f45270 */
[----:B------:R-:W-:Y:S01]  /*3180*/  IMAD.U32 R19, R19, 0x10000, RZ ;  /* 0x0001000013137824 */ /* 0x000fe200078e00ff */
[----:B------:R-:W0:Y:S01]  /*3190*/  LDC R23, c[0x0][0x234] ;  /* 0x00008d00ff177b82 */ /* 0x000e220000000800 */
[----:B------:R-:W-:Y:S01]  /*31a0*/  P2R R4, PR, RZ, 0x8 ;  /* 0x00000008ff047803 */ /* 0x000fe20000000000 */
[----:B------:R-:W-:Y:S01]  /*31b0*/  IMAD.U32 R74, R74, 0x10000, RZ ;  /* 0x000100004a4a7824 */ /* 0x000fe200078e00ff */
[----:B------:R-:W-:Y:S01]  /*31c0*/  ISETP.NE.AND P3, PT, R22, RZ, PT ;  /* 0x000000ff1600720c */ /* 0x000fe20003f65270 */
[----:B------:R-:W-:Y:S01]  /*31d0*/  IMAD.MOV.U32 R21, RZ, RZ, R42 ;  /* 0x000000ffff157224 */ /* 0x000fe200078e002a */
[--C-:B------:R-:W-:Y:S01]  /*31e0*/  SHF.R.U32.HI R20, RZ, 0x14, R43.reuse ;  /* 0x00000014ff147819 */ /* 0x100fe2000001162b */
[----:B------:R-:W-:Y:S01]  /*31f0*/  IMAD.MOV.U32 R22, RZ, RZ, R43 ;  /* 0x000000ffff167224 */ /* 0x000fe200078e002b */
[----:B------:R-:W-:-:S02]  /*3200*/  ISETP.NE.AND P0, PT, R25, RZ, PT ;  /* 0x000000ff1900720c */ /* 0x000fc40003f05270 */
[----:B------:R-:W-:Y:S02]  /*3210*/  FSEL R32, R34, RZ, P2 ;  /* 0x000000ff22207208 */ /* 0x000fe40001000000 */
[----:B------:R-:W-:Y:S02]  /*3220*/  FSEL R28, R26, RZ, P3 ;  /* 0x000000ff1a1c7208 */ /* 0x000fe40001800000 */
[----:B------:R-:W-:Y:S02]  /*3230*/  FSEL R29, R27, 1.875, P3 ;  /* 0x3ff000001b1d7808 */ /* 0x000fe40001800000 */
[----:B------:R-:W-:Y:S02]  /*3240*/  FSEL R34, R35, 1.875, P2 ;  /* 0x3ff0000023227808 */ /* 0x000fe40001000000 */
[----:B------:R-:W-:Y:S02]  /*3250*/  ISETP.NE.AND P3, PT, R4, RZ, PT ;  /* 0x000000ff0400720c */ /* 0x000fe40003f65270 */
[----:B------:R-:W-:Y:S01]  /*3260*/  ISETP.NE.AND P2, PT, R5, RZ, PT ;  /* 0x000000ff0500720c */ /* 0x000fe20003f45270 */
[----:B------:R-:W-:Y:S01]  /*3270*/  DADD R4, -RZ, |R2| ;  /* 0x00000000ff047229 */ /* 0x000fe20000000502 */
[----:B------:R-:W-:-:S02]  /*3280*/  SGXT.U32 R20, R20, 0xb ;  /* 0x0000000b1414781a */ /* 0x000fc40000000000 */
[----:B------:R-:W-:Y:S02]  /*3290*/  ISETP.NE.AND P6, PT, R24, RZ, PT ;  /* 0x000000ff1800720c */ /* 0x000fe40003fc5270 */
[----:B------:R-:W-:Y:S01]  /*32a0*/  FSEL R27, R52, RZ, P0 ;  /* 0x000000ff341b7208 */ /* 0x000fe20000000000 */
[----:B------:R-:W-:Y:S01]  /*32b0*/  VIADD R33, R20, 0xfffffc0c ;  /* 0xfffffc0c14217836 */ /* 0x000fe20000000000 */
[----:B------:R-:W-:Y:S01]  /*32c0*/  FSEL R52, R53, 1.875, P0 ;  /* 0x3ff0000035347808 */ /* 0x000fe20000000000 */
[----:B------:R-:W-:Y:S01]  /*32d0*/  DSETP.NEU.AND P0, PT, R50, RZ, PT ;  /* 0x000000ff3200722a */ /* 0x000fe20003f0d000 */
[----:B------:R-:W-:Y:S01]  /*32e0*/  FSEL R26, R36, RZ, P6 ;  /* 0x000000ff241a7208 */ /* 0x000fe20003000000 */
[----:B------:R-:W-:Y:S01]  /*32f0*/  IMAD.MOV.U32 R30, RZ, RZ, R4 ;  /* 0x000000ffff1e7224 */ /* 0x000fe200078e0004 */
[----:B------:R-:W-:Y:S01]  /*3300*/  FSEL R36, R37, 1.875, P6 ;  /* 0x3ff0000025247808 */ /* 0x000fe20003000000 */
[----:B------:R-:W-:Y:S01]  /*3310*/  IMAD.MOV.U32 R31, RZ, RZ, R5 ;  /* 0x000000ffff1f7224 */ /* 0x000fe200078e0005 */
[----:B------:R-:W-:-:S02]  /*3320*/  FSEL R37, R72, RZ, P1 ;  /* 0x000000ff48257208 */ /* 0x000fc40000800000 */
[----:B------:R-:W-:Y:S02]  /*3330*/  FSEL R72, R73, 1.875, P1 ;  /* 0x3ff0000049487808 */ /* 0x000fe40000800000 */
[CC--:B------:R-:W-:Y:S02]  /*3340*/  SHF.L.U64.HI R35, R42.reuse, R33.reuse, R43 ;  /* 0x000000212a237219 */ /* 0x0c0fe4000001022b */
[----:B------:R-:W-:Y:S02]  /*3350*/  FSEL R79, R79, R84, !P5 ;  /* 0x000000544f4f7208 */ /* 0x000fe40006800000 */
[----:B------:R-:W-:Y:S02]  /*3360*/  FSEL R81, R81, R86, !P5 ;  /* 0x0000005651517208 */ /* 0x000fe40006800000 */
[----:B------:R-:W-:Y:S02]  /*3370*/  SHF.L.U32 R33, R42, R33, RZ ;  /* 0x000000212a217219 */ /* 0x000fe400000006ff */
[----:B0-----:R-:W-:-:S02]  /*3380*/  ISETP.NE.AND P1, PT, R23, 0x1, PT ;  /* 0x000000011700780c */ /* 0x001fc40003f25270 */
[----:B------:R-:W-:Y:S02]  /*3390*/  MOV R80, 0x33c0 ;  /* 0x000033c000507802 */ /* 0x000fe40000000f00 */
[----:B------:R-:W-:-:S09]  /*33a0*/  P2R R44, PR, RZ, 0x1 ;  /* 0x00000001ff2c7803 */ /* 0x000fd20000000000 */
[----:B------:R-:W-:Y:S05]  /*33b0*/  CALL.REL.NOINC `($triton_$__internal_accurate_pow) ;  /* 0x0000006000207944 */ /* 0x000fea0003c00000 */
[----:B------:R-:W-:Y:S05]  /*33c0*/  BSYNC B0 ;  /* 0x0000000000007941 */ /* 0x000fea0003800000 */
.L_x_42:
        /* <DEDUP_REMOVED lines=11> */
.L_x_43:
        /* <DEDUP_REMOVED lines=11> */
.L_x_44:
[----:B------:R-:W-:Y:S01]  /*3530*/  ISETP.NE.AND P6, PT, R44, RZ, PT ;  /* 0x000000ff2c00720c */ /* 0x000fe20003fc5270 */
[----:B------:R-:W-:Y:S01]  /*3540*/  DADD R20, R2, R42 ;  /* 0x0000000002147229 */ /* 0x000fe2000000002a */
[----:B------:R-:W-:Y:S01]  /*3550*/  IMAD.U32 R44, R17, 0x10000, RZ ;  /* 0x00010000112c7824 */ /* 0x000fe200078e00ff */
[----:B------:R-:W-:Y:S01]  /*3560*/  FSEL R50, R26, RZ, P1 ;  /* 0x000000ff1a327208 */ /* 0x000fe20000800000 */
[----:B------:R0:W0:Y:S01]  /*3570*/  F2F.F64.F32 R22, R79 ;  /* 0x0000004f00167310 */ /* 0x0000220000201800 */
[----:B------:R-:W-:Y:S01]  /*3580*/  FSEL R30, R70, RZ, P6 ;  /* 0x000000ff461e7208 */ /* 0x000fe20003000000 */
[----:B------:R-:W-:Y:S01]  /*3590*/  BSSY B0, `(.L_x_45) ;  /* 0x0000036000007945 */ /* 0x000fe20003800000 */
[----:B------:R-:W-:Y:S01]  /*35a0*/  FSEL R70, R71, 1.875, P6 ;  /* 0x3ff0000047467808 */ /* 0x000fe20003000000 */
[----:B------:R-:W-:Y:S01]  /*35b0*/  DSETP.NEU.AND P6, PT, R40, RZ, PT ;  /* 0x000000ff2800722a */ /* 0x000fe20003fcd000 */
[----:B------:R-:W-:Y:S01]  /*35c0*/  FSEL R56, R32, RZ, P1 ;  /* 0x000000ff20387208 */ /* 0x000fe20000800000 */
[----:B------:R-:W-:Y:S01]  /*35d0*/  IMAD.U32 R39, R39, 0x10000, RZ ;  /* 0x0001000027277824 */ /* 0x000fe200078e00ff */
[----:B------:R-:W-:Y:S01]  /*35e0*/  LOP3.LUT R17, R21, 0x7ff00000, RZ, 0xc0, !PT ;  /* 0x7ff0000015117812 */ /* 0x000fe200078ec0ff */
[----:B------:R0:W0:Y:S01]  /*35f0*/  F2F.F64.F32 R32, R81 ;  /* 0x0000005100207310 */ /* 0x0000220000201800 */
[----:B------:R-:W-:Y:S01]  /*3600*/  FSEL R51, R36, 1.875, P1 ;  /* 0x3ff0000024337808 */ /* 0x000fe20000800000 */
[----:B------:R-:W-:Y:S01]  /*3610*/  IMAD.MOV.U32 R35, RZ, RZ, R5 ;  /* 0x000000ffff237224 */ /* 0x000fe200078e0005 */
[----:B------:R-:W-:-:S02]  /*3620*/  P2R R26, PR, RZ, 0x40 ;  /* 0x00000040ff1a7803 */ /* 0x000fc40000000000 */
[----:B------:R-:W-:Y:S02]  /*3630*/  ISETP.NE.AND P6, PT, R17, 0x7ff00000, PT ;  /* 0x7ff000001100780c */ /* 0x000fe40003fc5270 */
[----:B------:R-:W-:Y:S02]  /*3640*/  FSEL R24, R28, RZ, P1 ;  /* 0x000000ff1c187208 */ /* 0x000fe40000800000 */
[----:B------:R-:W-:Y:S02]  /*3650*/  FSEL R25, R29, 1.875, P1 ;  /* 0x3ff000001d197808 */ /* 0x000fe40000800000 */
[----:B------:R-:W-:Y:S01]  /*3660*/  FSEL R57, R34, 1.875, P1 ;  /* 0x3ff0000022397808 */ /* 0x000fe20000800000 */
[----:B------:R-:W-:Y:S01]  /*3670*/  IMAD.MOV.U32 R34, RZ, RZ, R4 ;  /* 0x000000ffff227224 */ /* 0x000fe200078e0004 */
[----:B------:R-:W-:Y:S02]  /*3680*/  FSEL R36, R37, RZ, P1 ;  /* 0x000000ff25247208 */ /* 0x000fe40000800000 */
[----:B------:R-:W-:-:S02]  /*3690*/  FSEL R75, R75, R78, !P5 ;  /* 0x0000004e4b4b7208 */ /* 0x000fc40006800000 */
[----:B------:R-:W-:Y:S02]  /*36a0*/  FSEL R28, R27, RZ, P1 ;  /* 0x000000ff1b1c7208 */ /* 0x000fe40000800000 */
[----:B------:R-:W-:Y:S02]  /*36b0*/  FSEL R29, R52, 1.875, P1 ;  /* 0x3ff00000341d7808 */ /* 0x000fe40000800000 */
[----:B------:R-:W-:Y:S01]  /*36c0*/  FSEL R37, R72, 1.875, P1 ;  /* 0x3ff0000048257808 */ /* 0x000fe20000800000 */
[----:B0-----:R-:W-:Y:S06]  /*36d0*/  @P6 BRA `(.L_x_46) ;  /* 0x0000000000846947 */ /* 0x001fec0003800000 */
        /* <DEDUP_REMOVED lines=11> */
[----:B------:R-:W-:Y:S01]  /*3790*/  DSETP.GT.AND P0, PT, |R2|, 1, PT ;  /* 0x3ff000000200742a */ /* 0x000fe20003f04200 */
[----:B------:R-:W0:Y:S05]  /*37a0*/  LDC R2, c[0x0][0x234] ;  /* 0x00008d00ff027b82 */ /* 0x000e2a0000000800 */
[----:B------:R-:W-:Y:S02]  /*37b0*/  SEL R34, RZ, 0x7ff00000, !P0 ;  /* 0x7ff00000ff227807 */ /* 0x000fe40004000000 */
[----:B------:R-:W-:-:S13]  /*37c0*/  ISETP.GE.AND P0, PT, R43, RZ, PT ;  /* 0x000000ff2b00720c */ /* 0x000fda0003f06270 */
[----:B------:R-:W-:Y:S02]  /*37d0*/  @!P0 LOP3.LUT R34, R34, 0x7ff00000, RZ, 0x3c, !PT ;  /* 0x7ff0000022228812 */ /* 0x000fe400078e3cff */
[----:B0-----:R-:W-:-:S04]  /*37e0*/  ISETP.NE.AND P0, PT, R2, -0x1, PT ;  /* 0xffffffff0200780c */ /* 0x001fc80003f05270 */
[----:B------:R-:W-:Y:S01]  /*37f0*/  SEL R35, R34, 0x3ff00000, P0 ;  /* 0x3ff0000022237807 */ /* 0x000fe20000000000 */
[----:B------:R-:W-:Y:S01]  /*3800*/  IMAD.MOV.U32 R34, RZ, RZ, RZ ;  /* 0x000000ffff227224 */ /* 0x000fe200078e00ff */
[----:B------:R-:W-:Y:S07]  /*3810*/  BRA `(.L_x_46) ;  /* 0x0000000000347947 */ /* 0x000fee0003800000 */
.L_x_47:
        /* <DEDUP_REMOVED lines=13> */
.L_x_46:
[----:B------:R-:W-:Y:S05]  /*38f0*/  BSYNC B0 ;  /* 0x0000000000007941 */ /* 0x000fea0003800000 */
.L_x_45:
[----:B------:R-:W0:Y:S01]  /*3900*/  MUFU.RCP64H R3, R25 ;  /* 0x0000001900037308 */ /* 0x000e220000001800 */
[----:B------:R-:W-:Y:S01]  /*3910*/  IMAD.MOV.U32 R2, RZ, RZ, 0x1 ;  /* 0x00000001ff027424 */ /* 0x000fe200078e00ff */
[----:B------:R-:W-:Y:S01]  /*3920*/  ISETP.NE.AND P0, PT, R26, RZ, PT ;  /* 0x000000ff1a00720c */ /* 0x000fe20003f05270 */
[----:B------:R-:W-:Y:S01]  /*3930*/  IMAD.U32 R46, R7, 0x10000, RZ ;  /* 0x00010000072e7824 */ /* 0x000fe200078e00ff */
[----:B------:R-:W-:Y:S01]  /*3940*/  ULDC UR8, c[0x0][0x20] ;  /* 0x0000080000087ab9 */ /* 0x000fe20000000800 */
[----:B------:R-:W-:Y:S01]  /*3950*/  IMAD.U32 R45, R8, 0x10000, RZ ;  /* 0x00010000082d7824 */ /* 0x000fe200078e00ff */
[----:B------:R-:W-:Y:S01]  /*3960*/  FSEL R41, R60, RZ, P0 ;  /* 0x000000ff3c297208 */ /* 0x000fe20000000000 */
[----:B------:R-:W-:Y:S01]  /*3970*/  UMOV UR4, URZ ;  /* 0x0000003f00047c82 */ /* 0x000fe20008000000 */
[----:B------:R-:W-:Y:S01]  /*3980*/  FSEL R60, R61, 1.875, P0 ;  /* 0x3ff000003d3c7808 */ /* 0x000fe20000000000 */
[----:B------:R-:W-:Y:S01]  /*3990*/  UMOV UR5, 0x3ff00000 ;  /* 0x3ff0000000057882 */ /* 0x000fe20000000000 */
[----:B------:R-:W-:Y:S01]  /*39a0*/  VIADD R8, R13, -UR8 ;  /* 0x800000080d087c36 */ /* 0x000fe20008000000 */
[----:B------:R-:W-:Y:S01]  /*39b0*/  BSSY B0, `(.L_x_48) ;  /* 0x0000017000007945 */ /* 0x000fe20003800000 */
[----:B------:R-:W-:Y:S01]  /*39c0*/  DSETP.NEU.AND P3, PT, R42, RZ, PT ;  /* 0x000000ff2a00722a */ /* 0x000fe20003f6d000 */
[----:B------:R-:W-:Y:S01]  /*39d0*/  FSEL R40, R19, R74, !P5 ;  /* 0x0000004a13287208 */ /* 0x000fe20006800000 */
[----:B0-----:R-:W-:-:S08]  /*39e0*/  DFMA R4, -R24, R2, 1 ;  /* 0x3ff000001804742b */ /* 0x001fd00000000102 */
[----:B------:R-:W-:-:S08]  /*39f0*/  DFMA R4, R4, R4, R4 ;  /* 0x000000040404722b */ /* 0x000fd00000000004 */
[----:B------:R-:W-:-:S08]  /*3a00*/  DFMA R4, R2, R4, R2 ;  /* 0x000000040204722b */ /* 0x000fd00000000002 */
[----:B------:R-:W-:-:S08]  /*3a10*/  DFMA R2, -R24, R4, 1 ;  /* 0x3ff000001802742b */ /* 0x000fd00000000104 */
[----:B------:R-:W-:-:S08]  /*3a20*/  DFMA R2, R4, R2, R4 ;  /* 0x000000020402722b */ /* 0x000fd00000000004 */
[----:B------:R-:W-:-:S08]  /*3a30*/  DMUL R102, R2, 1 ;  /* 0x3ff0000002667828 */ /* 0x000fd00000000000 */
[----:B------:R-:W-:-:S08]  /*3a40*/  DFMA R4, -R24, R102, 1 ;  /* 0x3ff000001804742b */ /* 0x000fd00000000166 */
[----:B------:R-:W-:Y:S01]  /*3a50*/  DFMA R102, R2, R4, R102 ;  /* 0x000000040266722b */ /* 0x000fe20000000066 */
[----:B------:R0:W0:Y:S01]  /*3a60*/  F2F.F64.F32 R2, R75 ;  /* 0x0000004b00027310 */ /* 0x0000220000201800 */
[----:B------:R-:W-:Y:S02]  /*3a70*/  FSEL R4, R30, RZ, P1 ;  /* 0x000000ff1e047208 */ /* 0x000fe40000800000 */
[----:B------:R-:W-:-:S06]  /*3a80*/  FSEL R5, R70, 1.875, P1 ;  /* 0x3ff0000046057808 */ /* 0x000fcc0000800000 */
[----:B------:R-:W-:-:S05]  /*3a90*/  FFMA R7, RZ, R25, R103 ;  /* 0x00000019ff077223 */ /* 0x000fca0000000067 */
[----:B------:R-:W-:-:S13]  /*3aa0*/  FSETP.GT.AND P0, PT, |R7|, 1.469367938527859385e-39, PT ;  /* 0x001000000700780b */ /* 0x000fda0003f04200 */
[----:B0-----:R-:W-:Y:S05]  /*3ab0*/  @P0 BRA `(.L_x_49) ;  /* 0x0000000000180947 */ /* 0x001fea0003800000 */
[----:B------:R-:W-:Y:S01]  /*3ac0*/  IMAD.MOV.U32 R20, RZ, RZ, R24 ;  /* 0x000000ffff147224 */ /* 0x000fe200078e0018 */
[----:B------:R-:W-:Y:S01]  /*3ad0*/  MOV R61, 0x3b00 ;  /* 0x00003b00003d7802 */ /* 0x000fe20000000f00 */
[----:B------:R-:W-:-:S07]  /*3ae0*/  IMAD.MOV.U32 R21, RZ, RZ, R25 ;  /* 0x000000ffff157224 */ /* 0x000fce00078e0019 */
[----:B------:R-:W-:Y:S05]  /*3af0*/  CALL.REL.NOINC `($__internal_0_$__cuda_sm20_div_rn_f64_full) ;  /* 0x0000005000cc7944 */ /* 0x000fea0003c00000 */
[----:B------:R-:W-:Y:S02]  /*3b00*/  IMAD.MOV.U32 R102, RZ, RZ, R54 ;  /* 0x000000ffff667224 */ /* 0x000fe400078e0036 */
[----:B------:R-:W-:-:S07]  /*3b10*/  IMAD.MOV.U32 R103, RZ, RZ, R55 ;  /* 0x000000ffff677224 */ /* 0x000fce00078e0037 */
.L_x_49:
[----:B------:R-:W-:Y:S05]  /*3b20*/  BSYNC B0 ;  /* 0x0000000000007941 */ /* 0x000fea0003800000 */
.L_x_48:
[----:B------:R-:W0:Y:S01]  /*3b30*/  MUFU.RCP64H R21, R57 ;  /* 0x0000003900157308 */ /* 0x000e220000001800 */
[----:B------:R-:W-:Y:S01]  /*3b40*/  IMAD.MOV.U32 R20, RZ, RZ, 0x1 ;  /* 0x00000001ff147424 */ /* 0x000fe200078e00ff */
[----:B------:R-:W-:Y:S05]  /*3b50*/  BSSY B0, `(.L_x_50) ;  /* 0x0000012000007945 */ /* 0x000fea0003800000 */
[----:B0-----:R-:W-:-:S08]  /*3b60*/  DFMA R24, -R56, R20, 1 ;  /* 0x3ff000003818742b */ /* 0x001fd00000000114 */
[----:B------:R-:W-:-:S08]  /*3b70*/  DFMA R24, R24, R24, R24 ;  /* 0x000000181818722b */ /* 0x000fd00000000018 */
[----:B------:R-:W-:-:S08]  /*3b80*/  DFMA R24, R20, R24, R20 ;  /* 0x000000181418722b */ /* 0x000fd00000000014 */
[----:B------:R-:W-:-:S08]  /*3b90*/  DFMA R20, -R56, R24, 1 ;  /* 0x3ff000003814742b */ /* 0x000fd00000000118 */
[----:B------:R-:W-:-:S08]  /*3ba0*/  DFMA R20, R24, R20, R24 ;  /* 0x000000141814722b */ /* 0x000fd00000000018 */
[----:B------:R-:W-:-:S08]  /*3bb0*/  DMUL R100, R20, 1 ;  /* 0x3ff0000014647828 */ /* 0x000fd00000000000 */
[----:B------:R-:W-:-:S08]  /*3bc0*/  DFMA R24, -R56, R100, 1 ;  /* 0x3ff000003818742b */ /* 0x000fd00000000164 */
[----:B------:R-:W-:-:S10]  /*3bd0*/  DFMA R100, R20, R24, R100 ;  /* 0x000000181464722b */ /* 0x000fd40000000064 */
[----:B------:R-:W-:-:S05]  /*3be0*/  FFMA R7, RZ, R57, R101 ;  /* 0x00000039ff077223 */ /* 0x000fca0000000065 */
[----:B------:R-:W-:-:S13]  /*3bf0*/  FSETP.GT.AND P0, PT, |R7|, 1.469367938527859385e-39, PT ;  /* 0x001000000700780b */ /* 0x000fda0003f04200 */
[----:B------:R-:W-:Y:S05]  /*3c00*/  @P0 BRA `(.L_x_51) ;  /* 0x0000000000180947 */ /* 0x000fea0003800000 */
[----:B------:R-:W-:Y:S01]  /*3c10*/  IMAD.MOV.U32 R20, RZ, RZ, R56 ;  /* 0x000000ffff147224 */ /* 0x000fe200078e0038 */
[----:B------:R-:W-:Y:S01]  /*3c20*/  MOV R61, 0x3c50 ;  /* 0x00003c50003d7802 */ /* 0x000fe20000000f00 */
[----:B------:R-:W-:-:S07]  /*3c30*/  IMAD.MOV.U32 R21, RZ, RZ, R57 ;  /* 0x000000ffff157224 */ /* 0x000fce00078e0039 */
[----:B------:R-:W-:Y:S05]  /*3c40*/  CALL.REL.NOINC `($__internal_0_$__cuda_sm20_div_rn_f64_full) ;  /* 0x0000005000787944 */ /* 0x000fea0003c00000 */
[----:B------:R-:W-:Y:S02]  /*3c50*/  IMAD.MOV.U32 R100, RZ, RZ, R54 ;  /* 0x000000ffff647224 */ /* 0x000fe400078e0036 */
[----:B------:R-:W-:-:S07]  /*3c60*/  IMAD.MOV.U32 R101, RZ, RZ, R55 ;  /* 0x000000ffff657224 */ /* 0x000fce00078e0037 */
.L_x_51:
[----:B------:R-:W-:Y:S05]  /*3c70*/  BSYNC B0 ;  /* 0x0000000000007941 */ /* 0x000fea0003800000 */
.L_x_50:
        /* <DEDUP_REMOVED lines=20> */
.L_x_53:
[----:B------:R-:W-:Y:S05]  /*3dc0*/  BSYNC B0 ;  /* 0x0000000000007941 */ /* 0x000fea0003800000 */
.L_x_52:
        /* <DEDUP_REMOVED lines=20> */
.L_x_55:
[----:B------:R-:W-:Y:S05]  /*3f10*/  BSYNC B0 ;  /* 0x0000000000007941 */ /* 0x000fea0003800000 */
.L_x_54:
[----:B------:R-:W-:Y:S01]  /*3f20*/  DMUL R102, R22, R102 ;  /* 0x0000006616667228 */ /* 0x000fe20000000000 */
[----:B------:R-:W-:Y:S01]  /*3f30*/  UMOV UR8, 0x6dc9c883 ;  /* 0x6dc9c88300087882 */ /* 0x000fe20000000000 */
[----:B------:R-:W-:Y:S01]  /*3f40*/  UMOV UR9, 0x3fe45f30 ;  /* 0x3fe45f3000097882 */ /* 0x000fe20000000000 */
[----:B------:R-:W-:Y:S01]  /*3f50*/  BSSY B2, `(.L_x_56) ;  /* 0x0000026000027945 */ /* 0x000fe20003800000 */
[----:B------:R-:W-:-:S04]  /*3f60*/  DMUL R100, R32, R100 ;  /* 0x0000006420647228 */ /* 0x000fc80000000000 */
[----:B------:R-:W-:Y:S02]  /*3f70*/  DMUL R98, R102, UR8 ;  /* 0x0000000866627c28 */ /* 0x000fe40008000000 */
[----:B------:R-:W-:Y:S02]  /*3f80*/  LOP3.LUT R7, R103, 0x7fffffff, RZ, 0xc0, !PT ;  /* 0x7fffffff67077812 */ /* 0x000fe400078ec0ff */
[----:B------:R-:W-:Y:S02]  /*3f90*/  ISETP.NE.AND P5, PT, R102, RZ, PT ;  /* 0x000000ff6600720c */ /* 0x000fe40003fa5270 */
[C---:B------:R-:W-:Y:S02]  /*3fa0*/  ISETP.EQ.AND P0, PT, R7.reuse, 0x7ff00000, PT ;  /* 0x7ff000000700780c */ /* 0x040fe40003f02270 */
[----:B------:R-:W-:-:S04]  /*3fb0*/  ISETP.EQ.AND P2, PT, R7, 0x7ff00000, PT ;  /* 0x7ff000000700780c */ /* 0x000fc80003f42270 */
[----:B------:R-:W-:-:S07]  /*3fc0*/  P2R R185, PR, RZ, 0x4 ;  /* 0x00000004ffb97803 */ /* 0x000fce0000000000 */
[----:B------:R-:W-:Y:S05]  /*3fd0*/  @!P5 BRA P0, `(.L_x_57) ;  /* 0x00000000006cd947 */ /* 0x000fea0000000000 */
[----:B------:R-:W0:Y:S01]  /*3fe0*/  F2I.F64 R7, R98 ;  /* 0x0000006200077311 */ /* 0x000e220000301100 */
[----:B------:R-:W-:Y:S01]  /*3ff0*/  UMOV UR8, 0x54442d18 ;  /* 0x54442d1800087882 */ /* 0x000fe20000000000 */
[----:B------:R-:W-:Y:S01]  /*4000*/  UMOV UR9, 0x3ff921fb ;  /* 0x3ff921fb00097882 */ /* 0x000fe20000000000 */
[----:B------:R-:W-:Y:S01]  /*4010*/  DSETP.GE.AND P0, PT, |R102|, 2.14748364800000000000e+09, PT ;  /* 0x41e000006600742a */ /* 0x000fe20003f06200 */
[----:B------:R-:W-:Y:S04]  /*4020*/  BSSY B3, `(.L_x_58) ;  /* 0x0000014000037945 */ /* 0x000fe80003800000 */
[----:B0-----:R-:W0:Y:S01]  /*4030*/  I2F.F64 R96, R7 ;  /* 0x0000000700607312 */ /* 0x001e220000201c00 */
[----:B------:R1:W-:Y:S01]  /*4040*/  STL [R8], R7 ;  /* 0x0000000708007387 */ /* 0x0003e20000100800 */
[----:B0-----:R-:W-:Y:S01]  /*4050*/  DFMA R20, -R96, UR8, R102 ;  /* 0x0000000860147c2b */ /* 0x001fe20008000166 */
[----:B------:R-:W-:Y:S01]  /*4060*/  UMOV UR8, 0x33145c00 ;  /* 0x33145c0000087882 */ /* 0x000fe20000000000 */
[----:B------:R-:W-:-:S06]  /*4070*/  UMOV UR9, 0x3c91a626 ;  /* 0x3c91a62600097882 */ /* 0x000fcc0000000000 */
[----:B------:R-:W-:Y:S01]  /*4080*/  DFMA R20, -R96, UR8, R20 ;  /* 0x0000000860147c2b */ /* 0x000fe20008000114 */
[----:B------:R-:W-:Y:S01]  /*4090*/  UMOV UR8, 0x252049c0 ;  /* 0x252049c000087882 */ /* 0x000fe20000000000 */
[----:B------:R-:W-:-:S06]  /*40a0*/  UMOV UR9, 0x397b839a ;  /* 0x397b839a00097882 */ /* 0x000fcc0000000000 */
[----:B------:R-:W-:Y:S01]  /*40b0*/  DFMA R96, -R96, UR8, R20 ;  /* 0x0000000860607c2b */ /* 0x000fe20008000114 */
[----:B-1----:R-:W-:Y:S10]  /*40c0*/  @!P0 BRA `(.L_x_59) ;  /* 0x0000000000248947 */ /* 0x002ff40003800000 */
[----:B------:R-:W-:Y:S01]  /*40d0*/  BSSY B4, `(.L_x_60) ;  /* 0x0000005000047945 */ /* 0x000fe20003800000 */
[----:B------:R-:W-:Y:S01]  /*40e0*/  IMAD.MOV.U32 R26, RZ, RZ, R102 ;  /* 0x000000ffff1a7224 */ /* 0x000fe200078e0066 */
[----:B------:R-:W-:Y:S01]  /*40f0*/  MOV R17, 0x4120 ;  /* 0x0000412000117802 */ /* 0x000fe20000000f00 */
[----:B------:R-:W-:-:S07]  /*4100*/  IMAD.MOV.U32 R19, RZ, RZ, R103 ;  /* 0x000000ffff137224 */ /* 0x000fce00078e0067 */
[----:B------:R-:W-:Y:S05]  /*4110*/  CALL.REL.NOINC `($triton_$__internal_trig_reduction_slowpathd) ;  /* 0x0000005c00a87944 */ /* 0x000fea0003c00000 */
[----:B------:R-:W-:Y:S05]  /*4120*/  BSYNC B4 ;  /* 0x0000000000047941 */ /* 0x000fea0003800000 */
.L_x_60:
[----:B------:R0:W5:Y:S01]  /*4130*/  LDL R7, [R8] ;  /* 0x0000000008077983 */ /* 0x0001620000100800 */
[----:B------:R-:W-:Y:S02]  /*4140*/  IMAD.MOV.U32 R96, RZ, RZ, R26 ;  /* 0x000000ffff607224 */ /* 0x000fe400078e001a */
[----:B------:R-:W-:-:S07]  /*4150*/  IMAD.MOV.U32 R97, RZ, RZ, R27 ;  /* 0x000000ffff617224 */ /* 0x000fce00078e001b */
.L_x_59:
[----:B------:R-:W-:Y:S05]  /*4160*/  BSYNC B3 ;  /* 0x0000000000037941 */ /* 0x000fea0003800000 */
.L_x_58:
[----:B-----5:R-:W-:Y:S01]  /*4170*/  VIADD R7, R7, 0x1 ;  /* 0x0000000107077836 */ /* 0x020fe20000000000 */
[----:B------:R-:W-:Y:S06]  /*4180*/  BRA `(.L_x_61) ;  /* 0x0000000000087947 */ /* 0x000fec0003800000 */
.L_x_57:
[----:B------:R-:W-:Y:S01]  /*4190*/  DMUL R96, RZ, R102 ;  /* 0x00000066ff607228 */ /* 0x000fe20000000000 */
[----:B------:R-:W-:-:S10]  /*41a0*/  IMAD.MOV.U32 R7, RZ, RZ, 0x1 ;  /* 0x00000001ff077424 */ /* 0x000fd400078e00ff */
.L_x_61:
[----:B------:R-:W-:Y:S05]  /*41b0*/  BSYNC B2 ;  /* 0x0000000000027941 */ /* 0x000fea0003800000 */
.L_x_56:
[----:B------:R-:W1:Y:S01]  /*41c0*/  MUFU.RCP64H R21, R37 ;  /* 0x0000002500157308 */ /* 0x000e620000001800 */
[----:B------:R-:W-:Y:S01]  /*41d0*/  IMAD.MOV.U32 R20, RZ, RZ, 0x1 ;  /* 0x00000001ff147424 */ /* 0x000fe200078e00ff */
[----:B------:R-:W-:Y:S01]  /*41e0*/  BSSY B0, `(.L_x_62) ;  /* 0x0000019000007945 */ /* 0x000fe20003800000 */
[----:B------:R-:W-:Y:S02]  /*41f0*/  FSEL R42, R34, RZ, P3 ;  /* 0x000000ff222a7208 */ /* 0x000fe40001800000 */
[----:B------:R-:W-:Y:S02]  /*4200*/  FSEL R43, R35, 1.875, P3 ;  /* 0x3ff00000232b7808 */ /* 0x000fe40001800000 */
[----:B------:R-:W-:Y:S01]  /*4210*/  FSEL R34, R41, RZ, P1 ;  /* 0x000000ff29227208 */ /* 0x000fe20000800000 */
[----:B------:R-:W-:Y:S01]  /*4220*/  IMAD.U32 R41, R18, 0x10000, RZ ;  /* 0x0001000012297824 */ /* 0x000fe200078e00ff */
[----:B------:R-:W-:Y:S01]  /*4230*/  FSEL R47, R44, R39, !P4 ;  /* 0x000000272c2f7208 */ /* 0x000fe20006000000 */
[----:B------:R-:W-:Y:S01]  /*4240*/  IMAD.U32 R44, R6, 0x10000, RZ ;  /* 0x00010000062c7824 */ /* 0x000fe200078e00ff */
[----:B------:R-:W-:Y:S01]  /*4250*/  FSEL R35, R60, 1.875, P1 ;  /* 0x3ff000003c237808 */ /* 0x000fe20000800000 */
[----:B-1----:R-:W-:-:S08]  /*4260*/  DFMA R22, -R36, R20, 1 ;  /* 0x3ff000002416742b */ /* 0x002fd00000000114 */
        /* <DEDUP_REMOVED lines=13> */
[----:B0-----:R-:W-:Y:S05]  /*4340*/  CALL.REL.NOINC `($__internal_0_$__cuda_sm20_div_rn_f64_full) ;  /* 0x0000004800b87944 */ /* 0x001fea0003c00000 */
[----:B------:R-:W-:Y:S02]  /*4350*/  IMAD.MOV.U32 R72, RZ, RZ, R54 ;  /* 0x000000ffff487224 */ /* 0x000fe400078e0036 */
[----:B------:R-:W-:-:S07]  /*4360*/  IMAD.MOV.U32 R73, RZ, RZ, R55 ;  /* 0x000000ffff497224 */ /* 0x000fce00078e0037 */
.L_x_63:
[----:B------:R-:W-:Y:S05]  /*4370*/  BSYNC B0 ;  /* 0x0000000000007941 */ /* 0x000fea0003800000 */
.L_x_62:
[----:B------:R-:W1:Y:S01]  /*4380*/  LDC.64 R20, c[0x4][0x18] ;  /* 0x01000600ff147b82 */ /* 0x000e620000000a00 */
[----:B------:R-:W-:-:S05]  /*4390*/  LOP3.LUT R18, R7, 0x1, RZ, 0xc0, !PT ;  /* 0x0000000107127812 */ /* 0x000fca00078ec0ff */
[----:B------:R-:W-:-:S04]  /*43a0*/  IMAD.SHL.U32 R17, R18, 0x8, RZ ;  /* 0x0000000812117824 */ /* 0x000fc800078e00ff */
[----:B-1----:R-:W-:-:S05]  /*43b0*/  IMAD.WIDE.U32 R20, R17, 0x8, R20 ;  /* 0x0000000811147825 */ /* 0x002fca00078e0014 */
[----:B------:R1:W5:Y:S04]  /*43c0*/  LDG.E.64.CONSTANT R144, desc[UR6][R20.64+0x8] ;  /* 0x0000080614907981 */ /* 0x000368000c1e9b00 */
[----:B------:R1:W5:Y:S04]  /*43d0*/  LDG.E.64.CONSTANT R128, desc[UR6][R20.64+0x10] ;  /* 0x0000100614807981 */ /* 0x000368000c1e9b00 */
[----:B------:R1:W5:Y:S04]  /*43e0*/  LDG.E.64.CONSTANT R106, desc[UR6][R20.64+0x18] ;  /* 0x00001806146a7981 */ /* 0x000368000c1e9b00 */
[----:B------:R1:W5:Y:S04]  /*43f0*/  LDG.E.64.CONSTANT R94, desc[UR6][R20.64+0x20] ;  /* 0x00002006145e7981 */ /* 0x000368000c1e9b00 */
[----:B------:R1:W5:Y:S04]  /*4400*/  LDG.E.64.CONSTANT R92, desc[UR6][R20.64+0x28] ;  /* 0x00002806145c7981 */ /* 0x000368000c1e9b00 */
[----:B------:R1:W5:Y:S01]  /*4410*/  LDG.E.64.CONSTANT R164, desc[UR6][R20.64+0x30] ;  /* 0x0000300614a47981 */ /* 0x000362000c1e9b00 */
[----:B------:R-:W-:Y:S01]  /*4420*/  LOP3.LUT R6, R101, 0x7fffffff, RZ, 0xc0, !PT ;  /* 0x7fffffff65067812 */ /* 0x000fe200078ec0ff */
[----:B------:R-:W-:Y:S01]  /*4430*/  DMUL R90, R2, R90 ;  /* 0x0000005a025a7228 */ /* 0x000fe20000000000 */
[----:B------:R-:W-:Y:S01]  /*4440*/  ISETP.NE.AND P3, PT, R100, RZ, PT ;  /* 0x000000ff6400720c */ /* 0x000fe20003f65270 */
[----:B------:R1:W2:Y:S01]  /*4450*/  F2F.F64.F32 R2, R40 ;  /* 0x0000002800027310 */ /* 0x0002a20000201800 */
[C---:B------:R-:W-:Y:S01]  /*4460*/  ISETP.EQ.AND P0, PT, R6.reuse, 0x7ff00000, PT ;  /* 0x7ff000000600780c */ /* 0x040fe20003f02270 */
[----:B------:R-:W-:Y:S01]  /*4470*/  UMOV UR8, 0x6dc9c883 ;  /* 0x6dc9c88300087882 */ /* 0x000fe20000000000 */
[----:B------:R-:W-:Y:S01]  /*4480*/  UMOV UR9, 0x3fe45f30 ;  /* 0x3fe45f3000097882 */ /* 0x000fe20000000000 */
[----:B------:R-:W-:Y:S01]  /*4490*/  ISETP.EQ.AND P2, PT, R6, 0x7ff00000, PT ;  /* 0x7ff000000600780c */ /* 0x000fe20003f42270 */
[----:B------:R-:W-:Y:S01]  /*44a0*/  DMUL R88, R100, UR8 ;  /* 0x0000000864587c28 */ /* 0x000fe20008000000 */
[----:B------:R-:W-:Y:S02]  /*44b0*/  BSSY B2, `(.L_x_64) ;  /* 0x0000020000027945 */ /* 0x000fe40003800000 */
[----:B------:R-:W-:-:S06]  /*44c0*/  P2R R186, PR, RZ, 0x4 ;  /* 0x00000004ffba7803 */ /* 0x000fcc0000000000 */
[----:B-1----:R-:W-:Y:S05]  /*44d0*/  @!P3 BRA P0, `(.L_x_65) ;  /* 0x00000000006cb947 */ /* 0x002fea0000000000 */
[----:B------:R-:W1:Y:S01]  /*44e0*/  F2I.F64 R17, R88 ;  /* 0x0000005800117311 */ /* 0x000e620000301100 */
[----:B------:R-:W-:Y:S01]  /*44f0*/  UMOV UR8, 0x54442d18 ;  /* 0x54442d1800087882 */ /* 0x000fe20000000000 */
[----:B------:R-:W-:Y:S01]  /*4500*/  UMOV UR9, 0x3ff921fb ;  /* 0x3ff921fb00097882 */ /* 0x000fe20000000000 */
[----:B------:R-:W-:Y:S01]  /*4510*/  DSETP.GE.AND P0, PT, |R100|, 2.14748364800000000000e+09, PT ;  /* 0x41e000006400742a */ /* 0x000fe20003f06200 */
[----:B------:R-:W-:Y:S04]  /*4520*/  BSSY B3, `(.L_x_66) ;  /* 0x0000014000037945 */ /* 0x000fe80003800000 */
[----:B-1----:R-:W1:Y:S01]  /*4530*/  I2F.F64 R86, R17 ;  /* 0x0000001100567312 */ /* 0x002e620000201c00 */
[----:B------:R3:W-:Y:S01]  /*4540*/  STL [R8], R17 ;  /* 0x0000001108007387 */ /* 0x0007e20000100800 */
[----:B-1----:R-:W-:Y:S01]  /*4550*/  DFMA R20, -R86, UR8, R100 ;  /* 0x0000000856147c2b */ /* 0x002fe20008000164 */
[----:B------:R-:W-:Y:S01]  /*4560*/  UMOV UR8, 0x33145c00 ;  /* 0x33145c0000087882 */ /* 0x000fe20000000000 */
[----:B------:R-:W-:-:S06]  /*4570*/  UMOV UR9, 0x3c91a626 ;  /* 0x3c91a62600097882 */ /* 0x000fcc0000000000 */
[----:B------:R-:W-:Y:S01]  /*4580*/  DFMA R20, -R86, UR8, R20 ;  /* 0x0000000856147c2b */ /* 0x000fe20008000114 */
[----:B------:R-:W-:Y:S01]  /*4590*/  UMOV UR8, 0x252049c0 ;  /* 0x252049c000087882 */ /* 0x000fe20000000000 */
[----:B------:R-:W-:-:S06]  /*45a0*/  UMOV UR9, 0x397b839a ;  /* 0x397b839a00097882 */ /* 0x000fcc0000000000 */
[----:B------:R-:W-:Y:S01]  /*45b0*/  DFMA R86, -R86, UR8, R20 ;  /* 0x0000000856567c2b */ /* 0x000fe20008000114 */
[----:B---3--:R-:W-:Y:S10]  /*45c0*/  @!P0 BRA `(.L_x_67) ;  /* 0x0000000000248947 */ /* 0x008ff40003800000 */
[----:B------:R-:W-:Y:S01]  /*45d0*/  BSSY B4, `(.L_x_68) ;  /* 0x0000005000047945 */ /* 0x000fe20003800000 */
[----:B------:R-:W-:Y:S01]  /*45e0*/  IMAD.MOV.U32 R26, RZ, RZ, R100 ;  /* 0x000000ffff1a7224 */ /* 0x000fe200078e0064 */
[----:B------:R-:W-:Y:S01]  /*45f0*/  MOV R17, 0x4620 ;  /* 0x0000462000117802 */ /* 0x000fe20000000f00 */
[----:B------:R-:W-:-:S07]  /*4600*/  IMAD.MOV.U32 R19, RZ, RZ, R101 ;  /* 0x000000ffff137224 */ /* 0x000fce00078e0065 */
[----:B0-2--5:R-:W-:Y:S05]  /*4610*/  CALL.REL.NOINC `($triton_$__internal_trig_reduction_slowpathd) ;  /* 0x0000005800687944 */ /* 0x025fea0003c00000 */
[----:B------:R-:W-:Y:S05]  /*4620*/  BSYNC B4 ;  /* 0x0000000000047941 */ /* 0x000fea0003800000 */
.L_x_68:
[----:B------:R0:W5:Y:S01]  /*4630*/  LDL R17, [R8] ;  /* 0x0000000008117983 */ /* 0x0001620000100800 */
[----:B------:R-:W-:Y:S02]  /*4640*/  IMAD.MOV.U32 R86, RZ, RZ, R26 ;  /* 0x000000ffff567224 */ /* 0x000fe400078e001a */
[----:B------:R-:W-:-:S07]  /*4650*/  IMAD.MOV.U32 R87, RZ, RZ, R27 ;  /* 0x000000ffff577224 */ /* 0x000fce00078e001b */
.L_x_67:
[----:B------:R-:W-:Y:S05]  /*4660*/  BSYNC B3 ;  /* 0x0000000000037941 */ /* 0x000fea0003800000 */
.L_x_66:
[----:B-----5:R-:W-:Y:S01]  /*4670*/  VIADD R6, R17, 0x1 ;  /* 0x0000000111067836 */ /* 0x020fe20000000000 */
[----:B------:R-:W-:Y:S06]  /*4680*/  BRA `(.L_x_69) ;  /* 0x0000000000087947 */ /* 0x000fec0003800000 */
.L_x_65:
[----:B------:R-:W-:Y:S01]  /*4690*/  DMUL R86, RZ, R100 ;  /* 0x00000064ff567228 */ /* 0x000fe20000000000 */
[----:B------:R-:W-:-:S10]  /*46a0*/  IMAD.MOV.U32 R6, RZ, RZ, 0x1 ;  /* 0x00000001ff067424 */ /* 0x000fd400078e00ff */
.L_x_69:
[----:B------:R-:W-:Y:S05]  /*46b0*/  BSYNC B2 ;  /* 0x0000000000027941 */ /* 0x000fea0003800000 */
.L_x_64:
[----:B------:R-:W1:Y:S01]  /*46c0*/  MUFU.RCP64H R21, R5 ;  /* 0x0000000500157308 */ /* 0x000e620000001800 */
[----:B------:R-:W-:Y:S01]  /*46d0*/  IMAD.MOV.U32 R20, RZ, RZ, 0x1 ;  /* 0x00000001ff147424 */ /* 0x000fe200078e00ff */
[----:B------:R-:W-:Y:S01]  /*46e0*/  BSSY B0, `(.L_x_70) ;  /* 0x0000017000007945 */ /* 0x000fe20003800000 */
[----:B------:R-:W-:Y:S01]  /*46f0*/  FSEL R36, R42, RZ, P1 ;  /* 0x000000ff2a247208 */ /* 0x000fe20000800000 */
[----:B------:R-:W-:Y:S01]  /*4700*/  IMAD.U32 R38, R38, 0x10000, RZ ;  /* 0x0001000026267824 */ /* 0x000fe200078e00ff */
[----:B------:R-:W-:Y:S01]  /*4710*/  FSEL R37, R43, 1.875, P1 ;  /* 0x3ff000002b257808 */ /* 0x000fe20000800000 */
[----:B------:R-:W-:Y:S01]  /*4720*/  IMAD.U32 R39, R0, 0x10000, RZ ;  /* 0x0001000000277824 */ /* 0x000fe200078e00ff */
[----:B------:R-:W-:Y:S01]  /*4730*/  FSEL R40, R45, R46, !P4 ;  /* 0x0000002e2d287208 */ /* 0x000fe20006000000 */
        /* <DEDUP_REMOVED lines=14> */
[----:B0-2--5:R-:W-:Y:S05]  /*4820*/  CALL.REL.NOINC `($__internal_0_$__cuda_sm20_div_rn_f64_full) ;  /* 0x0000004400807944 */ /* 0x025fea0003c00000 */
[----:B------:R-:W-:Y:S02]  /*4830*/  IMAD.MOV.U32 R62, RZ, RZ, R54 ;  /* 0x000000ffff3e7224 */ /* 0x000fe400078e0036 */
[----:B------:R-:W-:-:S07]  /*4840*/  IMAD.MOV.U32 R63, RZ, RZ, R55 ;  /* 0x000000ffff3f7224 */ /* 0x000fce00078e0037 */
.L_x_71:
[----:B------:R-:W-:Y:S05]  /*4850*/  BSYNC B0 ;  /* 0x0000000000007941 */ /* 0x000fea0003800000 */
.L_x_70:
        /* <DEDUP_REMOVED lines=11> */
[----:B--2---:R-:W-:Y:S01]  /*4910*/  DMUL R82, R2, R82 ;  /* 0x0000005202527228 */ /* 0x004fe20000000000 */
[----:B------:R-:W-:Y:S01]  /*4920*/  ISETP.NE.AND P1, PT, R90, RZ, PT ;  /* 0x000000ff5a00720c */ /* 0x000fe20003f25270 */
[----:B------:R1:W2:Y:S01]  /*4930*/  F2F.F64.F32 R2, R47 ;  /* 0x0000002f00027310 */ /* 0x0002a20000201800 */
[C---:B------:R-:W-:Y:S01]  /*4940*/  ISETP.EQ.AND P0, PT, R0.reuse, 0x7ff00000, PT ;  /* 0x7ff000000000780c */ /* 0x040fe20003f02270 */
[----:B------:R-:W-:Y:S01]  /*4950*/  UMOV UR8, 0x6dc9c883 ;  /* 0x6dc9c88300087882 */ /* 0x000fe20000000000 */
[----:B------:R-:W-:Y:S01]  /*4960*/  UMOV UR9, 0x3fe45f30 ;  /* 0x3fe45f3000097882 */ /* 0x000fe20000000000 */
[----:B------:R-:W-:Y:S01]  /*4970*/  ISETP.EQ.AND P2, PT, R0, 0x7ff00000, PT ;  /* 0x7ff000000000780c */ /* 0x000fe20003f42270 */
[----:B------:R-:W-:Y:S01]  /*4980*/  DMUL R80, R90, UR8 ;  /* 0x000000085a507c28 */ /* 0x000fe20008000000 */
[----:B------:R-:W-:Y:S01]  /*4990*/  BSSY B2, `(.L_x_72) ;  /* 0x0000021000027945 */ /* 0x000fe20003800000 */
[----:B------:R-:W-:-:S02]  /*49a0*/  P2R R188, PR, RZ, 0x2 ;  /* 0x00000002ffbc7803 */ /* 0x000fc40000000000 */
[----:B------:R-:W-:-:S05]  /*49b0*/  P2R R187, PR, RZ, 0x4 ;  /* 0x00000004ffbb7803 */ /* 0x000fca0000000000 */
        /* <DEDUP_REMOVED lines=22> */
.L_x_76:
[----:B------:R0:W5:Y:S01]  /*4b20*/  LDL R17, [R8] ;  /* 0x0000000008117983 */ /* 0x0001620000100800 */
[----:B------:R-:W-:Y:S02]  /*4b30*/  IMAD.MOV.U32 R78, RZ, RZ, R26 ;  /* 0x000000ffff4e7224 */ /* 0x000fe400078e001a */
[----:B------:R-:W-:-:S07]  /*4b40*/  IMAD.MOV.U32 R79, RZ, RZ, R27 ;  /* 0x000000ffff4f7224 */ /* 0x000fce00078e001b */
.L_x_75:
[----:B------:R-:W-:Y:S05]  /*4b50*/  BSYNC B3 ;  /* 0x0000000000037941 */ /* 0x000fea0003800000 */
.L_x_74:
[----:B-----5:R-:W-:Y:S01]  /*4b60*/  VIADD R5, R17, 0x1 ;  /* 0x0000000111057836 */ /* 0x020fe20000000000 */
[----:B------:R-:W-:Y:S06]  /*4b70*/  BRA `(.L_x_77) ;  /* 0x0000000000087947 */ /* 0x000fec0003800000 */
.L_x_73:
[----:B------:R-:W-:Y:S01]  /*4b80*/  DMUL R78, RZ, R90 ;  /* 0x0000005aff4e7228 */ /* 0x000fe20000000000 */
[----:B------:R-:W-:-:S10]  /*4b90*/  IMAD.MOV.U32 R5, RZ, RZ, 0x1 ;  /* 0x00000001ff057424 */ /* 0x000fd400078e00ff */
.L_x_77:
[----:B------:R-:W-:Y:S05]  /*4ba0*/  BSYNC B2 ;  /* 0x0000000000027941 */ /* 0x000fea0003800000 */
.L_x_72:
[----:B------:R-:W1:Y:S01]  /*4bb0*/  MUFU.RCP64H R21, R35 ;  /* 0x0000002300157308 */ /* 0x000e620000001800 */
[----:B------:R-:W-:Y:S01]  /*4bc0*/  IMAD.MOV.U32 R20, RZ, RZ, 0x1 ;  /* 0x00000001ff147424 */ /* 0x000fe200078e00ff */
[----:B------:R-:W-:Y:S01]  /*4bd0*/  BSSY B0, `(.L_x_78) ;  /* 0x0000013000007945 */ /* 0x000fe20003800000 */
[----:B------:R-:W-:-:S04]  /*4be0*/  FSEL R0, R41, R44, !P4 ;  /* 0x0000002c29007208 */ /* 0x000fc80006000000 */
        /* <DEDUP_REMOVED lines=17> */
.L_x_79:
[----:B------:R-:W-:Y:S05]  /*4d00*/  BSYNC B0 ;  /* 0x0000000000007941 */ /* 0x000fea0003800000 */
.L_x_78:
        /* <DEDUP_REMOVED lines=10> */
[----:B--2---:R-:W-:Y:S01]  /*4db0*/  DMUL R72, R2, R72 ;  /* 0x0000004802487228 */ /* 0x004fe20000000000 */
[----:B------:R-:W-:Y:S01]  /*4dc0*/  ISETP.NE.AND P1, PT, R82, RZ, PT ;  /* 0x000000ff5200720c */ /* 0x000fe20003f25270 */
[----:B------:R1:W1:Y:S01]  /*4dd0*/  F2F.F64.F32 R34, R40 ;  /* 0x0000002800227310 */ /* 0x0002620000201800 */
[----:B------:R-:W-:Y:S01]  /*4de0*/  LOP3.LUT R2, R83, 0x7fffffff, RZ, 0xc0, !PT ;  /* 0x7fffffff53027812 */ /* 0x000fe200078ec0ff */
[----:B------:R-:W-:Y:S01]  /*4df0*/  UMOV UR8, 0x6dc9c883 ;  /* 0x6dc9c88300087882 */ /* 0x000fe20000000000 */
[----:B------:R-:W-:Y:S01]  /*4e00*/  UMOV UR9, 0x3fe45f30 ;  /* 0x3fe45f3000097882 */ /* 0x000fe20000000000 */
[----:B------:R-:W-:Y:S01]  /*4e10*/  BSSY B2, `(.L_x_80) ;  /* 0x0000024000027945 */ /* 0x000fe20003800000 */
[C---:B------:R-:W-:Y:S01]  /*4e20*/  ISETP.EQ.AND P0, PT, R2.reuse, 0x7ff00000, PT ;  /* 0x7ff000000200780c */ /* 0x040fe20003f02270 */
[----:B------:R-:W-:Y:S01]  /*4e30*/  DMUL R70, R82, UR8 ;  /* 0x0000000852467c28 */ /* 0x000fe20008000000 */
[----:B------:R-:W-:-:S02]  /*4e40*/  ISETP.EQ.AND P2, PT, R2, 0x7ff00000, PT ;  /* 0x7ff000000200780c */ /* 0x000fc40003f42270 */
[----:B------:R-:W-:Y:S02]  /*4e50*/  P2R R190, PR, RZ, 0x2 ;  /* 0x00000002ffbe7803 */ /* 0x000fe40000000000 */
[----:B------:R-:W-:-:S07]  /*4e60*/  P2R R189, PR, RZ, 0x4 ;  /* 0x00000004ffbd7803 */ /* 0x000fce0000000000 */
        /* <DEDUP_REMOVED lines=15> */
[----:B--2---:R-:W-:Y:S10]  /*4f60*/  @!P0 BRA `(.L_x_83) ;  /* 0x0000000000248947 */ /* 0x004ff40003800000 */
[----:B------:R-:W-:Y:S01]  /*4f70*/  BSSY B4, `(.L_x_84) ;  /* 0x0000005000047945 */ /* 0x000fe20003800000 */
[----:B------:R-:W-:Y:S01]  /*4f80*/  IMAD.MOV.U32 R26, RZ, RZ, R82 ;  /* 0x000000ffff1a7224 */ /* 0x000fe200078e0052 */
[----:B------:R-:W-:Y:S01]  /*4f90*/  MOV R17, 0x4fc0 ;  /* 0x00004fc000117802 */ /* 0x000fe20000000f00 */
[----:B------:R-:W-:-:S07]  /*4fa0*/  IMAD.MOV.U32 R19, RZ, RZ, R83 ;  /* 0x000000ffff137224 */ /* 0x000fce00078e0053 */
[----:B0----5:R-:W-:Y:S05]  /*4fb0*/  CALL.REL.NOINC `($triton_$__internal_trig_reduction_slowpathd) ;  /* 0x0000005000007944 */ /* 0x021fea0003c00000 */
[----:B------:R-:W-:Y:S05]  /*4fc0*/  BSYNC B4 ;  /* 0x0000000000047941 */ /* 0x000fea0003800000 */
.L_x_84:
[----:B------:R0:W5:Y:S01]  /*4fd0*/  LDL R17, [R8] ;  /* 0x0000000008117983 */ /* 0x0001620000100800 */
[----:B------:R-:W-:Y:S02]  /*4fe0*/  IMAD.MOV.U32 R68, RZ, RZ, R26 ;  /* 0x000000ffff447224 */ /* 0x000fe400078e001a */
[----:B------:R-:W-:-:S07]  /*4ff0*/  IMAD.MOV.U32 R69, RZ, RZ, R27 ;  /* 0x000000ffff457224 */ /* 0x000fce00078e001b */
.L_x_83:
[----:B------:R-:W-:Y:S05]  /*5000*/  BSYNC B3 ;  /* 0x0000000000037941 */ /* 0x000fea0003800000 */
.L_x_82:
[----:B-----5:R-:W-:Y:S01]  /*5010*/  VIADD R4, R17, 0x1 ;  /* 0x0000000111047836 */ /* 0x020fe20000000000 */
[----:B------:R-:W-:Y:S06]  /*5020*/  BRA `(.L_x_85) ;  /* 0x0000000000087947 */ /* 0x000fec0003800000 */
.L_x_81:
[----:B------:R-:W-:Y:S01]  /*5030*/  DMUL R68, RZ, R82 ;  /* 0x00000052ff447228 */ /* 0x000fe20000000000 */
[----:B------:R-:W-:-:S10]  /*5040*/  IMAD.MOV.U32 R4, RZ, RZ, 0x1 ;  /* 0x00000001ff047424 */ /* 0x000fd400078e00ff */
.L_x_85:
[----:B------:R-:W-:Y:S05]  /*5050*/  BSYNC B2 ;  /* 0x0000000000027941 */ /* 0x000fea0003800000 */
.L_x_80:
[----:B------:R-:W1:Y:S01]  /*5060*/  MUFU.RCP64H R3, R37 ;  /* 0x0000002500037308 */ /* 0x000e620000001800 */
[----:B------:R-:W-:Y:S01]  /*5070*/  IMAD.MOV.U32 R2, RZ, RZ, 0x1 ;  /* 0x00000001ff027424 */ /* 0x000fe200078e00ff */
[----:B------:R-:W-:Y:S01]  /*5080*/  ISETP.NE.AND P0, PT, R18, RZ, PT ;  /* 0x000000ff1200720c */ /* 0x000fe20003f05270 */
[----:B------:R-:W-:Y:S01]  /*5090*/  BSSY B0, `(.L_x_86) ;  /* 0x0000018000007945 */ /* 0x000fe20003800000 */
[----:B------:R-:W-:Y:S02]  /*50a0*/  ISETP.NE.AND P2, PT, R42, RZ, PT ;  /* 0x000000ff2a00720c */ /* 0x000fe40003f45270 */
[----:B------:R-:W-:Y:S02]  /*50b0*/  P2R R183, PR, RZ, 0x1 ;  /* 0x00000001ffb77803 */ /* 0x000fe40000000000 */
[----:B------:R-:W-:Y:S02]  /*50c0*/  ISETP.NE.AND P1, PT, R41, RZ, PT ;  /* 0x000000ff2900720c */ /* 0x000fe40003f25270 */
[----:B------:R-:W-:-:S02]  /*50d0*/  FSEL R108, R38, R39, !P4 ;  /* 0x00000027266c7208 */ /* 0x000fc40006000000 */
[----:B------:R-:W-:Y:S02]  /*50e0*/  P2R R182, PR, RZ, 0x4 ;  /* 0x00000004ffb67803 */ /* 0x000fe40000000000 */
[----:B------:R-:W-:Y:S01]  /*50f0*/  P2R R181, PR, RZ, 0x2 ;  /* 0x00000002ffb57803 */ /* 0x000fe20000000000 */
        /* <DEDUP_REMOVED lines=14> */
[----:B0----5:R-:W-:Y:S05]  /*51e0*/  CALL.REL.NOINC `($__internal_0_$__cuda_sm20_div_rn_f64_full) ;  /* 0x0000003c00107944 */ /* 0x021fea0003c00000 */
[----:B------:R-:W-:Y:S02]  /*51f0*/  IMAD.MOV.U32 R2, RZ, RZ, R54 ;  /* 0x000000ffff027224 */ /* 0x000fe400078e0036 */
[----:B------:R-:W-:-:S07]  /*5200*/  IMAD.MOV.U32 R3, RZ, RZ, R55 ;  /* 0x000000ffff037224 */ /* 0x000fce00078e0037 */
.L_x_87:
[----:B------:R-:W-:Y:S05]  /*5210*/  BSYNC B0 ;  /* 0x0000000000007941 */ /* 0x000fea0003800000 */
.L_x_86:
[----:B------:R-:W1:Y:S01]  /*5220*/  LDC.64 R18, c[0x4][0x18] ;  /* 0x01000600ff127b82 */ /* 0x000e620000000a00 */
[----:B------:R-:W-:Y:S02]  /*5230*/  LOP3.LUT P0, R17, R4, 0x1, RZ, 0xc0, !PT ;  /* 0x0000000104117812 */ /* 0x000fe4000780c0ff */
[----:B------:R-:W-:Y:S02]  /*5240*/  ISETP.NE.AND P1, PT, R72, RZ, PT ;  /* 0x000000ff4800720c */ /* 0x000fe40003f25270 */
[----:B------:R-:W-:Y:S01]  /*5250*/  P2R R180, PR, RZ, 0x1 ;  /* 0x00000001ffb47803 */ /* 0x000fe20000000000 */
        /* <DEDUP_REMOVED lines=10> */
[----:B------:R-:W-:Y:S01]  /*5300*/  UMOV UR4, 0x6dc9c883 ;  /* 0x6dc9c88300047882 */ /* 0x000fe20000000000 */
[----:B------:R1:W2:Y:S01]  /*5310*/  F2F.F64.F32 R34, R0 ;  /* 0x0000000000227310 */ /* 0x0002a20000201800 */
[C---:B------:R-:W-:Y:S01]  /*5320*/  ISETP.EQ.AND P0, PT, R17.reuse, 0x7ff00000, PT ;  /* 0x7ff000001100780c */ /* 0x040fe20003f02270 */
[----:B------:R-:W-:Y:S01]  /*5330*/  UMOV UR5, 0x3fe45f30 ;  /* 0x3fe45f3000057882 */ /* 0x000fe20000000000 */
[----:B------:R-:W-:Y:S01]  /*5340*/  ISETP.EQ.AND P2, PT, R17, 0x7ff00000, PT ;  /* 0x7ff000001100780c */ /* 0x000fe20003f42270 */
[----:B------:R-:W-:Y:S01]  /*5350*/  DMUL R60, R72, UR4 ;  /* 0x00000004483c7c28 */ /* 0x000fe20008000000 */
[----:B------:R-:W-:Y:S01]  /*5360*/  BSSY B2, `(.L_x_88) ;  /* 0x0000021000027945 */ /* 0x000fe20003800000 */
[----:B------:R-:W-:-:S02]  /*5370*/  P2R R192, PR, RZ, 0x2 ;  /* 0x00000002ffc07803 */ /* 0x000fc40000000000 */
        /* <DEDUP_REMOVED lines=23> */
.L_x_92:
[----:B------:R0:W5:Y:S01]  /*54f0*/  LDL R17, [R8] ;  /* 0x0000000008117983 */ /* 0x0001620000100800 */
[----:B------:R-:W-:Y:S02]  /*5500*/  IMAD.MOV.U32 R58, RZ, RZ, R26 ;  /* 0x000000ffff3a7224 */ /* 0x000fe400078e001a */
[----:B------:R-:W-:-:S07]  /*5510*/  IMAD.MOV.U32 R59, RZ, RZ, R27 ;  /* 0x000000ffff3b7224 */ /* 0x000fce00078e001b */
.L_x_91:
[----:B------:R-:W-:Y:S05]  /*5520*/  BSYNC B3 ;  /* 0x0000000000037941 */ /* 0x000fea0003800000 */
.L_x_90:
[----:B-----5:R-:W-:Y:S01]  /*5530*/  VIADD R0, R17, 0x1 ;  /* 0x0000000111007836 */ /* 0x020fe20000000000 */
[----:B------:R-:W-:Y:S06]  /*5540*/  BRA `(.L_x_93) ;  /* 0x0000000000087947 */ /* 0x000fec0003800000 */
.L_x_89:
[----:B------:R-:W-:Y:S01]  /*5550*/  DMUL R58, RZ, R72 ;  /* 0x00000048ff3a7228 */ /* 0x000fe20000000000 */
[----:B------:R-:W-:-:S10]  /*5560*/  IMAD.MOV.U32 R0, RZ, RZ, 0x1 ;  /* 0x00000001ff007424 */ /* 0x000fd400078e00ff */
.L_x_93:
[----:B------:R-:W-:Y:S05]  /*5570*/  BSYNC B2 ;  /* 0x0000000000027941 */ /* 0x000fea0003800000 */
.L_x_88:
[----:B------:R-:W1:Y:S01]  /*5580*/  LDC.64 R18, c[0x4][0x18] ;  /* 0x01000600ff127b82 */ /* 0x000e620000000a00 */
[----:B------:R-:W-:Y:S02]  /*5590*/  LOP3.LUT P0, R17, R0, 0x1, RZ, 0xc0, !PT ;  /* 0x0000000100117812 */ /* 0x000fe4000780c0ff */
[----:B------:R-:W-:Y:S02]  /*55a0*/  ISETP.NE.AND P6, PT, R183, RZ, PT ;  /* 0x000000ffb700720c */ /* 0x000fe40003fc5270 */
[----:B------:R-:W-:Y:S01]  /*55b0*/  ISETP.NE.AND P4, PT, R182, RZ, PT ;  /* 0x000000ffb600720c */ /* 0x000fe20003f85270 */
[----:B------:R-:W-:Y:S01]  /*55c0*/  IMAD.SHL.U32 R17, R17, 0x8, RZ ;  /* 0x0000000811117824 */ /* 0x000fe200078e00ff */
[----:B------:R-:W-:Y:S02]  /*55d0*/  ISETP.NE.AND P2, PT, R181, RZ, PT ;  /* 0x000000ffb500720c */ /* 0x000fe40003f45270 */
[----:B------:R-:W-:Y:S01]  /*55e0*/  ISETP.NE.AND P1, PT, R180, RZ, PT ;  /* 0x000000ffb400720c */ /* 0x000fe20003f25270 */
[----:B-1----:R-:W-:-:S05]  /*55f0*/  IMAD.WIDE.U32 R18, R17, 0x8, R18 ;  /* 0x0000000811127825 */ /* 0x002fca00078e0012 */
[----:B------:R1:W5:Y:S01]  /*5600*/  LDG.E.64.CONSTANT R136, desc[UR6][R18.64+0x8] ;  /* 0x0000080612887981 */ /* 0x000362000c1e9b00 */
[----:B------:R-:W-:Y:S01]  /*5610*/  IMAD.MOV.U32 R112, RZ, RZ, 0x79785eba ;  /* 0x79785ebaff707424 */ /* 0x000fe200078e00ff */
[----:B------:R-:W-:Y:S02]  /*5620*/  P2R R197, PR, RZ, 0x1 ;  /* 0x00000001ffc57803 */ /* 0x000fe40000000000 */
[----:B------:R1:W5:Y:S04]  /*5630*/  LDG.E.64.CONSTANT R132, desc[UR6][R18.64+0x10] ;  /* 0x0000100612847981 */ /* 0x000368000c1e9b00 */
[----:B------:R1:W5:Y:S04]  /*5640*/  LDG.E.64.CONSTANT R56, desc[UR6][R18.64+0x18] ;  /* 0x0000180612387981 */ /* 0x000368000c1e9b00 */
[----:B------:R1:W5:Y:S04]  /*5650*/  LDG.E.64.CONSTANT R54, desc[UR6][R18.64+0x20] ;  /* 0x0000200612367981 */ /* 0x000368000c1e9b00 */
[----:B------:R1:W5:Y:S04]  /*5660*/  LDG.E.64.CONSTANT R158, desc[UR6][R18.64+0x28] ;  /* 0x00002806129e7981 */ /* 0x000368000c1e9b00 */
[----:B------:R1:W5:Y:S01]  /*5670*/  LDG.E.64.CONSTANT R174, desc[UR6][R18.64+0x30] ;  /* 0x0000300612ae7981 */ /* 0x000362000c1e9b00 */
[----:B------:R-:W-:Y:S01]  /*5680*/  IMAD.MOV.U32 R20, RZ, RZ, 0x3de5db65 ;  /* 0x3de5db65ff147424 */ /* 0x000fe200078e00ff */
[----:B------:R-:W-:Y:S01]  /*5690*/  LOP3.LUT R17, R63, 0x7fffffff, RZ, 0xc0, !PT ;  /* 0x7fffffff3f117812 */ /* 0x000fe200078ec0ff */
[----:B------:R-:W1:Y:S01]  /*56a0*/  F2F.F64.F32 R108, R108 ;  /* 0x0000006c006c7310 */ /* 0x000e620000201800 */
[C---:B------:R-:W-:Y:S01]  /*56b0*/  FSEL R118, -R112.reuse, 4.2945490664224492434e-19, !P6 ;  /* 0x20fd816470767808 */ /* 0x040fe20007000100 */
[----:B------:R-:W-:Y:S01]  /*56c0*/  UMOV UR4, 0x6dc9c883 ;  /* 0x6dc9c88300047882 */ /* 0x000fe20000000000 */
[C---:B------:R-:W-:Y:S01]  /*56d0*/  FSEL R116, -R112.reuse, 4.2945490664224492434e-19, !P4 ;  /* 0x20fd816470747808 */ /* 0x040fe20006000100 */
[----:B------:R-:W-:Y:S01]  /*56e0*/  UMOV UR5, 0x3fe45f30 ;  /* 0x3fe45f3000057882 */ /* 0x000fe20000000000 */
[C---:B------:R-:W-:Y:S01]  /*56f0*/  FSEL R110, -R112.reuse, 4.2945490664224492434e-19, !P2 ;  /* 0x20fd8164706e7808 */ /* 0x040fe20005000100 */
[----:B------:R-:W-:Y:S01]  /*5700*/  DMUL R40, R62, UR4 ;  /* 0x000000043e287c28 */ /* 0x000fe20008000000 */
[C---:B------:R-:W-:Y:S01]  /*5710*/  FSEL R114, -R112.reuse, 4.2945490664224492434e-19, !P1 ;  /* 0x20fd816470727808 */ /* 0x040fe20004800100 */
[----:B------:R-:W-:Y:S01]  /*5720*/  BSSY B2, `(.L_x_94) ;  /* 0x0000030000027945 */ /* 0x000fe20003800000 */
[----:B------:R-:W-:Y:S01]  /*5730*/  FSEL R112, -R112, 4.2945490664224492434e-19, !P0 ;  /* 0x20fd816470707808 */ /* 0x000fe20004000100 */
[----:B--2---:R-:W-:Y:S01]  /*5740*/  DMUL R52, R34, R52 ;  /* 0x0000003422347228 */ /* 0x004fe20000000000 */
[C---:B------:R-:W-:Y:S01]  /*5750*/  FSEL R115, R20.reuse, -0.082518599927425384521, !P1 ;  /* 0xbda8ff8314737808 */ /* 0x040fe20004800000 */
[----:B------:R-:W-:Y:S01]  /*5760*/  DMUL R50, R96, R96 ;  /* 0x0000006060327228 */ /* 0x000fe20000000000 */
[----:B------:R-:W-:Y:S01]  /*5770*/  FSEL R113, R20, -0.082518599927425384521, !P0 ;  /* 0xbda8ff8314717808 */ /* 0x000fe20004000000 */
[----:B------:R-:W-:Y:S01]  /*5780*/  DMUL R48, R86, R86 ;  /* 0x0000005656307228 */ /* 0x000fe20000000000 */
[C---:B------:R-:W-:Y:S01]  /*5790*/  ISETP.EQ.AND P0, PT, R17.reuse, 0x7ff00000, PT ;  /* 0x7ff000001100780c */ /* 0x040fe20003f02270 */
[----:B------:R-:W-:Y:S01]  /*57a0*/  DMUL R46, R78, R78 ;  /* 0x0000004e4e2e7228 */ /* 0x000fe20000000000 */
[----:B------:R-:W-:Y:S01]  /*57b0*/  ISETP.NE.AND P1, PT, R62, RZ, PT ;  /* 0x000000ff3e00720c */ /* 0x000fe20003f25270 */
[----:B------:R-:W-:Y:S01]  /*57c0*/  DMUL R44, R68, R68 ;  /* 0x00000044442c7228 */ /* 0x000fe20000000000 */
[----:B------:R-:W-:Y:S01]  /*57d0*/  FSEL R111, R20, -0.082518599927425384521, !P2 ;  /* 0xbda8ff83146f7808 */ /* 0x000fe20005000000 */
[----:B------:R-:W-:Y:S01]  /*57e0*/  DMUL R42, R58, R58 ;  /* 0x0000003a3a2a7228 */ /* 0x000fe20000000000 */
[----:B------:R-:W-:-:S02]  /*57f0*/  ISETP.EQ.AND P2, PT, R17, 0x7ff00000, PT ;  /* 0x7ff000001100780c */ /* 0x000fc40003f42270 */
[C---:B------:R-:W-:Y:S02]  /*5800*/  FSEL R119, R20.reuse, -0.082518599927425384521, !P6 ;  /* 0xbda8ff8314777808 */ /* 0x040fe40007000000 */
[----:B------:R-:W-:Y:S02]  /*5810*/  FSEL R117, R20, -0.082518599927425384521, !P4 ;  /* 0xbda8ff8314757808 */ /* 0x000fe40006000000 */
[----:B------:R-:W-:Y:S02]  /*5820*/  P2R R198, PR, RZ, 0x4 ;  /* 0x00000004ffc67803 */ /* 0x000fe40000000000 */
[----:B------:R-:W-:Y:S01]  /*5830*/  P2R R199, PR, RZ, 0x2 ;  /* 0x00000002ffc77803 */ /* 0x000fe20000000000 */
[----:B-1----:R-:W-:Y:S06]  /*5840*/  @!P1 BRA P0, `(.L_x_95) ;  /* 0x00000000006c9947 */ /* 0x002fec0000000000 */
        /* <DEDUP_REMOVED lines=21> */
.L_x_98:
[----:B------:R0:W5:Y:S01]  /*59a0*/  LDL R17, [R8] ;  /* 0x0000000008117983 */ /* 0x0001620000100800 */
[----:B------:R-:W-:Y:S02]  /*59b0*/  IMAD.MOV.U32 R38, RZ, RZ, R26 ;  /* 0x000000ffff267224 */ /* 0x000fe400078e001a */
[----:B------:R-:W-:-:S07]  /*59c0*/  IMAD.MOV.U32 R39, RZ, RZ, R27 ;  /* 0x000000ffff277224 */ /* 0x000fce00078e001b */
.L_x_97:
[----:B------:R-:W-:Y:S05]  /*59d0*/  BSYNC B3 ;  /* 0x0000000000037941 */ /* 0x000fea0003800000 */
.L_x_96:
[----:B-----5:R-:W-:Y:S01]  /*59e0*/  VIADD R18, R17, 0x1 ;  /* 0x0000000111127836 */ /* 0x020fe20000000000 */
[----:B------:R-:W-:Y:S06]  /*59f0*/  BRA `(.L_x_99) ;  /* 0x0000000000087947 */ /* 0x000fec0003800000 */
.L_x_95:
[----:B------:R-:W-:Y:S01]  /*5a00*/  DMUL R38, RZ, R62 ;  /* 0x0000003eff267228 */ /* 0x000fe20000000000 */
[----:B------:R-:W-:-:S10]  /*5a10*/  IMAD.MOV.U32 R18, RZ, RZ, 0x1 ;  /* 0x00000001ff127424 */ /* 0x000fd400078e00ff */
.L_x_99:
[----:B------:R-:W-:Y:S05]  /*5a20*/  BSYNC B2 ;  /* 0x0000000000027941 */ /* 0x000fea0003800000 */
.L_x_94:
[----:B------:R-:W1:Y:S01]  /*5a30*/  LDC.64 R20, c[0x4][0x18] ;  /* 0x01000600ff147b82 */ /* 0x000e620000000a00 */
[----:B------:R-:W-:-:S05]  /*5a40*/  LOP3.LUT P0, R17, R18, 0x1, RZ, 0xc0, !PT ;  /* 0x0000000112117812 */ /* 0x000fca000780c0ff */
[----:B------:R-:W-:-:S04]  /*5a50*/  IMAD.SHL.U32 R17, R17, 0x8, RZ ;  /* 0x0000000811117824 */ /* 0x000fc800078e00ff */
[----:B-1----:R-:W-:-:S05]  /*5a60*/  IMAD.WIDE.U32 R20, R17, 0x8, R20 ;  /* 0x0000000811147825 */ /* 0x002fca00078e0014 */
[----:B------:R-:W2:Y:S01]  /*5a70*/  LDG.E.64.CONSTANT R134, desc[UR6][R20.64+0x8] ;  /* 0x0000080614867981 */ /* 0x000ea2000c1e9b00 */
[----:B------:R-:W-:Y:S01]  /*5a80*/  DMUL R108, R108, R2 ;  /* 0x000000026c6c7228 */ /* 0x000fe20000000000 */
[----:B------:R-:W-:Y:S02]  /*5a90*/  P2R R194, PR, RZ, 0x1 ;  /* 0x00000001ffc27803 */ /* 0x000fe40000000000 */
[----:B------:R1:W1:Y:S04]  /*5aa0*/  LDG.E.64.CONSTANT R148, desc[UR6][R20.64+0x10] ;  /* 0x0000100614947981 */ /* 0x000268000c1e9b00 */
[----:B------:R1:W1:Y:S04]  /*5ab0*/  LDG.E.64.CONSTANT R36, desc[UR6][R20.64+0x18] ;  /* 0x0000180614247981 */ /* 0x000268000c1e9b00 */
[----:B------:R1:W1:Y:S04]  /*5ac0*/  LDG.E.64.CONSTANT R34, desc[UR6][R20.64+0x20] ;  /* 0x0000200614227981 */ /* 0x000268000c1e9b00 */
[----:B------:R1:W1:Y:S04]  /*5ad0*/  LDG.E.64.CONSTANT R160, desc[UR6][R20.64+0x28] ;  /* 0x0000280614a07981 */ /* 0x000268000c1e9b00 */
[----:B------:R1:W1:Y:S01]  /*5ae0*/  LDG.E.64.CONSTANT R170, desc[UR6][R20.64+0x30] ;  /* 0x0000300614aa7981 */ /* 0x000262000c1e9b00 */
[----:B------:R-:W-:Y:S01]  /*5af0*/  IMAD.MOV.U32 R2, RZ, RZ, 0x79785eba ;  /* 0x79785ebaff027424 */ /* 0x000fe200078e00ff */
[----:B-----5:R-:W-:Y:S01]  /*5b00*/  DFMA R140, R46, R110, R140 ;  /* 0x0000006e2e8c722b */ /* 0x020fe2000000008c */
[----:B------:R-:W-:Y:S01]  /*5b10*/  IMAD.MOV.U32 R3, RZ, RZ, 0x3de5db65 ;  /* 0x3de5db65ff037424 */ /* 0x000fe200078e00ff */
[----:B------:R-:W-:Y:S01]  /*5b20*/  DMUL R110, R38, R38 ;  /* 0x00000026266e7228 */ /* 0x000fe20000000000 */
[----:B------:R-:W-:Y:S01]  /*5b30*/  ISETP.NE.AND P1, PT, R52, RZ, PT ;  /* 0x000000ff3400720c */ /* 0x000fe20003f25270 */
[----:B------:R-:W-:Y:S01]  /*5b40*/  UMOV UR4, 0x6dc9c883 ;  /* 0x6dc9c88300047882 */ /* 0x000fe20000000000 */
[----:B------:R-:W-:Y:S01]  /*5b50*/  FSEL R2, -R2, 4.2945490664224492434e-19, !P0 ;  /* 0x20fd816402027808 */ /* 0x000fe20004000100 */
[----:B------:R-:W-:Y:S01]  /*5b60*/  UMOV UR5, 0x3fe45f30 ;  /* 0x3fe45f3000057882 */ /* 0x000fe20000000000 */
[----:B------:R-:W-:Y:S01]  /*5b70*/  FSEL R3, R3, -0.082518599927425384521, !P0 ;  /* 0xbda8ff8303037808 */ /* 0x000fe20004000000 */
[----:B------:R-:W-:Y:S01]  /*5b80*/  DFMA R136, R42, R112, R136 ;  /* 0x000000702a88722b */ /* 0x000fe20000000088 */
[----:B------:R-:W-:Y:S01]  /*5b90*/  BSSY B2, `(.L_x_100) ;  /* 0x0000029000027945 */ /* 0x000fe20003800000 */
[----:B------:R-:W-:Y:S01]  /*5ba0*/  DMUL R112, R52, UR4 ;  /* 0x0000000434707c28 */ /* 0x000fe20008000000 */
[----:B------:R-:W-:Y:S01]  /*5bb0*/  P2R R196, PR, RZ, 0x2 ;  /* 0x00000002ffc47803 */ /* 0x000fe20000000000 */
[----:B------:R-:W-:-:S02]  /*5bc0*/  DFMA R144, R50, R118, R144 ;  /* 0x000000763290722b */ /* 0x000fc40000000090 */
[----:B------:R-:W-:Y:S02]  /*5bd0*/  DFMA R142, R48, R116, R142 ;  /* 0x00000074308e722b */ /* 0x000fe4000000008e */
[----:B------:R-:W-:Y:S02]  /*5be0*/  DFMA R138, R44, R114, R138 ;  /* 0x000000722c8a722b */ /* 0x000fe4000000008a */
[----:B--2---:R-:W-:Y:S01]  /*5bf0*/  DFMA R134, R110, R2, R134 ;  /* 0x000000026e86722b */ /* 0x004fe20000000086 */
[----:B------:R-:W-:-:S04]  /*5c00*/  LOP3.LUT R2, R53, 0x7fffffff, RZ, 0xc0, !PT ;  /* 0x7fffffff35027812 */ /* 0x000fc800078ec0ff */
[C---:B------:R-:W-:Y:S02]  /*5c10*/  ISETP.EQ.AND P0, PT, R2.reuse, 0x7ff00000, PT ;  /* 0x7ff000000200780c */ /* 0x040fe40003f02270 */
[----:B------:R-:W-:-:S04]  /*5c20*/  ISETP.EQ.AND P2, PT, R2, 0x7ff00000, PT ;  /* 0x7ff000000200780c */ /* 0x000fc80003f42270 */
        /* <DEDUP_REMOVED lines=21> */
[----:B0-----:R-:W-:Y:S05]  /*5d80*/  CALL.REL.NOINC `($triton_$__internal_trig_reduction_slowpathd) ;  /* 0x00000040008c7944 */ /* 0x001fea0003c00000 */
[----:B------:R-:W-:Y:S05]  /*5d90*/  BSYNC B4 ;  /* 0x0000000000047941 */ /* 0x000fea0003800000 */
.L_x_104:
[----:B------:R0:W5:Y:S01]  /*5da0*/  LDL R17, [R8] ;  /* 0x0000000008117983 */ /* 0x0001620000100800 */
[----:B------:R-:W-:Y:S02]  /*5db0*/  IMAD.MOV.U32 R114, RZ, RZ, R26 ;  /* 0x000000ffff727224 */ /* 0x000fe400078e001a */
[----:B------:R-:W-:-:S07]  /*5dc0*/  IMAD.MOV.U32 R115, RZ, RZ, R27 ;  /* 0x000000ffff737224 */ /* 0x000fce00078e001b */
.L_x_103:
[----:B------:R-:W-:Y:S05]  /*5dd0*/  BSYNC B3 ;  /* 0x0000000000037941 */ /* 0x000fea0003800000 */
.L_x_102:
[----:B-----5:R-:W-:Y:S01]  /*5de0*/  VIADD R2, R17, 0x1 ;  /* 0x0000000111027836 */ /* 0x020fe20000000000 */
[----:B------:R-:W-:Y:S06]  /*5df0*/  BRA `(.L_x_105) ;  /* 0x0000000000087947 */ /* 0x000fec0003800000 */
.L_x_101:
[----:B------:R-:W-:Y:S01]  /*5e00*/  DMUL R114, RZ, R52 ;  /* 0x00000034ff727228 */ /* 0x000fe20000000000 */
[----:B------:R-:W-:-:S10]  /*5e10*/  IMAD.MOV.U32 R2, RZ, RZ, 0x1 ;  /* 0x00000001ff027424 */ /* 0x000fd400078e00ff */
.L_x_105:
[----:B------:R-:W-:Y:S05]  /*5e20*/  BSYNC B2 ;  /* 0x0000000000027941 */ /* 0x000fea0003800000 */
.L_x_100:
[----:B------:R-:W1:Y:S01]  /*5e30*/  LDC.64 R20, c[0x4][0x18] ;  /* 0x01000600ff147b82 */ /* 0x000e620000000a00 */
[----:B------:R-:W-:-:S05]  /*5e40*/  LOP3.LUT P0, R3, R2, 0x1, RZ, 0xc0, !PT ;  /* 0x0000000102037812 */ /* 0x000fca000780c0ff */
[----:B------:R-:W-:-:S04]  /*5e50*/  IMAD.SHL.U32 R3, R3, 0x8, RZ ;  /* 0x0000000803037824 */ /* 0x000fc800078e00ff */
[----:B-1----:R-:W-:-:S05]  /*5e60*/  IMAD.WIDE.U32 R20, R3, 0x8, R20 ;  /* 0x0000000803147825 */ /* 0x002fca00078e0014 */
[----:B------:R-:W2:Y:S01]  /*5e70*/  LDG.E.64.CONSTANT R22, desc[UR6][R20.64+0x8] ;  /* 0x0000080614167981 */ /* 0x000ea2000c1e9b00 */
[----:B------:R-:W-:Y:S01]  /*5e80*/  IMAD.MOV.U32 R24, RZ, RZ, 0x79785eba ;  /* 0x79785ebaff187424 */ /* 0x000fe200078e00ff */
[----:B------:R-:W-:Y:S01]  /*5e90*/  DMUL R122, R114, R114 ;  /* 0x00000072727a7228 */ /* 0x000fe20000000000 */
[----:B------:R-:W-:Y:S01]  /*5ea0*/  P2R R193, PR, RZ, 0x1 ;  /* 0x00000001ffc17803 */ /* 0x000fe20000000000 */
[----:B------:R-:W3:Y:S04]  /*5eb0*/  LDG.E.64.CONSTANT R146, desc[UR6][R20.64+0x10] ;  /* 0x0000100614927981 */ /* 0x000ee8000c1e9b00 */
[----:B------:R1:W5:Y:S04]  /*5ec0*/  LDG.E.64.CONSTANT R116, desc[UR6][R20.64+0x18] ;  /* 0x0000180614747981 */ /* 0x000368000c1e9b00 */
[----:B------:R1:W5:Y:S04]  /*5ed0*/  LDG.E.64.CONSTANT R118, desc[UR6][R20.64+0x20] ;  /* 0x0000200614767981 */ /* 0x000368000c1e9b00 */
[----:B------:R1:W5:Y:S04]  /*5ee0*/  LDG.E.64.CONSTANT R120, desc[UR6][R20.64+0x28] ;  /* 0x0000280614787981 */ /* 0x000368000c1e9b00 */
[----:B------:R1:W5:Y:S01]  /*5ef0*/  LDG.E.64.CONSTANT R162, desc[UR6][R20.64+0x30] ;  /* 0x0000300614a27981 */ /* 0x000362000c1e9b00 */
[----:B------:R-:W-:Y:S01]  /*5f00*/  IMAD.MOV.U32 R3, RZ, RZ, 0x3de5db65 ;  /* 0x3de5db65ff037424 */ /* 0x000fe200078e00ff */
[----:B------:R-:W-:Y:S01]  /*5f10*/  FSEL R24, -R24, 4.2945490664224492434e-19, !P0 ;  /* 0x20fd816418187808 */ /* 0x000fe20004000100 */
[----:B------:R-:W-:Y:S01]  /*5f20*/  UMOV UR4, 0x6dc9c883 ;  /* 0x6dc9c88300047882 */ /* 0x000fe20000000000 */
[----:B------:R-:W-:Y:S01]  /*5f30*/  ISETP.NE.AND P1, PT, R108, RZ, PT ;  /* 0x000000ff6c00720c */ /* 0x000fe20003f25270 */
[----:B------:R-:W-:Y:S01]  /*5f40*/  UMOV UR5, 0x3fe45f30 ;  /* 0x3fe45f3000057882 */ /* 0x000fe20000000000 */
[----:B------:R-:W-:Y:S01]  /*5f50*/  FSEL R25, R3, -0.082518599927425384521, !P0 ;  /* 0xbda8ff8303197808 */ /* 0x000fe20004000000 */
[----:B------:R-:W-:Y:S01]  /*5f60*/  DFMA R128, R50, R144, R128 ;  /* 0x000000903280722b */ /* 0x000fe20000000080 */
[----:B------:R-:W-:Y:S01]  /*5f70*/  LOP3.LUT R3, R109, 0x7fffffff, RZ, 0xc0, !PT ;  /* 0x7fffffff6d037812 */ /* 0x000fe200078ec0ff */
[----:B------:R-:W-:Y:S01]  /*5f80*/  DMUL R144, R108, UR4 ;  /* 0x000000046c907c28 */ /* 0x000fe20008000000 */
[----:B------:R-:W-:Y:S01]  /*5f90*/  BSSY B2, `(.L_x_106) ;  /* 0x000002a000027945 */ /* 0x000fe20003800000 */
[----:B------:R-:W-:Y:S01]  /*5fa0*/  DFMA R124, R48, R142, R124 ;  /* 0x0000008e307c722b */ /* 0x000fe2000000007c */
[C---:B------:R-:W-:Y:S01]  /*5fb0*/  ISETP.EQ.AND P0, PT, R3.reuse, 0x7ff00000, PT ;  /* 0x7ff000000300780c */ /* 0x040fe20003f02270 */
[----:B------:R-:W-:Y:S01]  /*5fc0*/  DFMA R126, R46, R140, R126 ;  /* 0x0000008c2e7e722b */ /* 0x000fe2000000007e */
[----:B------:R-:W-:Y:S01]  /*5fd0*/  ISETP.EQ.AND P2, PT, R3, 0x7ff00000, PT ;  /* 0x7ff000000300780c */ /* 0x000fe20003f42270 */
[----:B------:R-:W-:Y:S01]  /*5fe0*/  DFMA R130, R44, R138, R130 ;  /* 0x0000008a2c82722b */ /* 0x000fe20000000082 */
[----:B------:R-:W-:Y:S01]  /*5ff0*/  P2R R201, PR, RZ, 0x2 ;  /* 0x00000002ffc97803 */ /* 0x000fe20000000000 */
[----:B------:R-:W-:Y:S01]  /*6000*/  DFMA R132, R42, R136, R132 ;  /* 0x000000882a84722b */ /* 0x000fe20000000084 */
[----:B------:R-:W-:Y:S01]  /*6010*/  P2R R200, PR, RZ, 0x4 ;  /* 0x00000004ffc87803 */ /* 0x000fe20000000000 */
[----:B------:R-:W-:-:S02]  /*6020*/  DFMA R148, R110, R134, R148 ;  /* 0x000000866e94722b */ /* 0x000fc40000000094 */
[----:B--2---:R-:W-:-:S08]  /*6030*/  DFMA R22, R122, R24, R22 ;  /* 0x000000187a16722b */ /* 0x004fd00000000016 */
[----:B---3--:R-:W-:Y:S01]  /*6040*/  DFMA R146, R122, R22, R146 ;  /* 0x000000167a92722b */ /* 0x008fe20000000092 */
[----:B-1----:R-:W-:Y:S10]  /*6050*/  @!P1 BRA P0, `(.L_x_107) ;  /* 0x00000000006c9947 */ /* 0x002ff40000000000 */
        /* <DEDUP_REMOVED lines=21> */
.L_x_110:
[----:B------:R0:W5:Y:S01]  /*61b0*/  LDL R3, [R8] ;  /* 0x0000000008037983 */ /* 0x0001620000100800 */
[----:B------:R-:W-:Y:S02]  /*61c0*/  IMAD.MOV.U32 R142, RZ, RZ, R26 ;  /* 0x000000ffff8e7224 */ /* 0x000fe400078e001a */
[----:B------:R-:W-:-:S07]  /*61d0*/  IMAD.MOV.U32 R143, RZ, RZ, R27 ;  /* 0x000000ffff8f7224 */ /* 0x000fce00078e001b */
.L_x_109:
[----:B------:R-:W-:Y:S05]  /*61e0*/  BSYNC B3 ;  /* 0x0000000000037941 */ /* 0x000fea0003800000 */
.L_x_108:
[----:B-----5:R-:W-:Y:S01]  /*61f0*/  VIADD R3, R3, 0x1 ;  /* 0x0000000103037836 */ /* 0x020fe20000000000 */
[----:B------:R-:W-:Y:S06]  /*6200*/  BRA `(.L_x_111) ;  /* 0x0000000000087947 */ /* 0x000fec0003800000 */
.L_x_107:
[----:B------:R-:W-:Y:S01]  /*6210*/  DMUL R142, RZ, R108 ;  /* 0x0000006cff8e7228 */ /* 0x000fe20000000000 */
[----:B------:R-:W-:-:S10]  /*6220*/  IMAD.MOV.U32 R3, RZ, RZ, 0x1 ;  /* 0x00000001ff037424 */ /* 0x000fd400078e00ff */
.L_x_111:
[----:B------:R-:W-:Y:S05]  /*6230*/  BSYNC B2 ;  /* 0x0000000000027941 */ /* 0x000fea0003800000 */
.L_x_106:
[----:B------:R-:W1:Y:S01]  /*6240*/  LDC.64 R26, c[0x4][0x18] ;  /* 0x01000600ff1a7b82 */ /* 0x000e620000000a00 */
[----:B------:R-:W-:Y:S02]  /*6250*/  LOP3.LUT P6, R17, R3, 0x1, RZ, 0xc0, !PT ;  /* 0x0000000103117812 */ /* 0x000fe400078cc0ff */
[----:B------:R-:W-:-:S03]  /*6260*/  ISETP.NE.AND P0, PT, R185, RZ, PT ;  /* 0x000000ffb900720c */ /* 0x000fc60003f05270 */
[----:B------:R-:W-:-:S04]  /*6270*/  IMAD.SHL.U32 R17, R17, 0x8, RZ ;  /* 0x0000000811117824 */ /* 0x000fc800078e00ff */
[----:B-1----:R-:W-:-:S05]  /*6280*/  IMAD.WIDE.U32 R26, R17, 0x8, R26 ;  /* 0x00000008111a7825 */ /* 0x002fca00078e001a */
[----:B------:R-:W2:Y:S04]  /*6290*/  LDG.E.64.CONSTANT R24, desc[UR6][R26.64+0x8] ;  /* 0x000008061a187981 */ /* 0x000ea8000c1e9b00 */
[----:B------:R-:W3:Y:S04]  /*62a0*/  LDG.E.64.CONSTANT R22, desc[UR6][R26.64+0x10] ;  /* 0x000010061a167981 */ /* 0x000ee8000c1e9b00 */
[----:B------:R-:W4:Y:S04]  /*62b0*/  LDG.E.64.CONSTANT R20, desc[UR6][R26.64+0x18] ;  /* 0x000018061a147981 */ /* 0x000f28000c1e9b00 */
[----:B------:R1:W1:Y:S04]  /*62c0*/  LDG.E.64.CONSTANT R140, desc[UR6][R26.64+0x20] ;  /* 0x000020061a8c7981 */ /* 0x000268000c1e9b00 */
[----:B------:R1:W1:Y:S04]  /*62d0*/  LDG.E.64.CONSTANT R138, desc[UR6][R26.64+0x28] ;  /* 0x000028061a8a7981 */ /* 0x000268000c1e9b00 */
[----:B------:R1:W1:Y:S01]  /*62e0*/  LDG.E.64.CONSTANT R136, desc[UR6][R26.64+0x30] ;  /* 0x000030061a887981 */ /* 0x000262000c1e9b00 */
[----:B------:R-:W-:Y:S01]  /*62f0*/  IMAD.MOV.U32 R28, RZ, RZ, 0x79785eba ;  /* 0x79785ebaff1c7424 */ /* 0x000fe200078e00ff */
[----:B------:R-:W-:Y:S01]  /*6300*/  DMUL R134, R142, R142 ;  /* 0x0000008e8e867228 */ /* 0x000fe20000000000 */
[----:B------:R-:W-:Y:S01]  /*6310*/  IMAD.MOV.U32 R17, RZ, RZ, 0x3de5db65 ;  /* 0x3de5db65ff117424 */ /* 0x000fe200078e00ff */
[----:B------:R-:W-:Y:S01]  /*6320*/  DFMA R104, R48, R124, R104 ;  /* 0x0000007c3068722b */ /* 0x000fe20000000068 */
[----:B------:R-:W-:Y:S01]  /*6330*/  BSSY B2, `(.L_x_112) ;  /* 0x0000027000027945 */ /* 0x000fe20003800000 */
[----:B------:R-:W-:Y:S01]  /*6340*/  FSEL R28, -R28, 4.2945490664224492434e-19, !P6 ;  /* 0x20fd81641c1c7808 */ /* 0x000fe20007000100 */
[----:B------:R-:W-:Y:S01]  /*6350*/  DFMA R106, R50, R128, R106 ;  /* 0x00000080326a722b */ /* 0x000fe2000000006a */
[----:B------:R-:W-:Y:S01]  /*6360*/  FSEL R29, R17, -0.082518599927425384521, !P6 ;  /* 0xbda8ff83111d7808 */ /* 0x000fe20007000000 */
[----:B------:R-:W-:-:S02]  /*6370*/  DFMA R76, R46, R126, R76 ;  /* 0x0000007e2e4c722b */ /* 0x000fc4000000004c */
[----:B------:R-:W-:Y:S02]  /*6380*/  DFMA R66, R44, R130, R66 ;  /* 0x000000822c42722b */ /* 0x000fe40000000042 */
[----:B------:R-:W-:Y:S02]  /*6390*/  DFMA R56, R42, R132, R56 ;  /* 0x000000842a38722b */ /* 0x000fe40000000038 */
[----:B------:R-:W-:Y:S02]  /*63a0*/  DFMA R36, R110, R148, R36 ;  /* 0x000000946e24722b */ /* 0x000fe40000000024 */
[----:B-----5:R-:W-:Y:S02]  /*63b0*/  DFMA R116, R122, R146, R116 ;  /* 0x000000927a74722b */ /* 0x020fe40000000074 */
[----:B--2---:R-:W-:-:S08]  /*63c0*/  DFMA R24, R134, R28, R24 ;  /* 0x0000001c8618722b */ /* 0x004fd00000000018 */
[----:B---3--:R-:W-:-:S08]  /*63d0*/  DFMA R22, R134, R24, R22 ;  /* 0x000000188616722b */ /* 0x008fd00000000016 */
[----:B----4-:R-:W-:Y:S01]  /*63e0*/  DFMA R124, R134, R22, R20 ;  /* 0x00000016867c722b */ /* 0x010fe20000000014 */
[----:B-1----:R-:W-:Y:S10]  /*63f0*/  @!P5 BRA P0, `(.L_x_113) ;  /* 0x000000000060d947 */ /* 0x002ff40000000000 */
[----:B------:R-:W1:Y:S01]  /*6400*/  F2I.F64 R130, R98 ;  /* 0x0000006200827311 */ /* 0x000e620000301100 */
[----:B------:R-:W-:Y:S01]  /*6410*/  UMOV UR4, 0x54442d18 ;  /* 0x54442d1800047882 */ /* 0x000fe20000000000 */
[----:B------:R-:W-:Y:S01]  /*6420*/  UMOV UR5, 0x3ff921fb ;  /* 0x3ff921fb00057882 */ /* 0x000fe20000000000 */
[----:B------:R-:W-:-:S05]  /*6430*/  DSETP.GE.AND P0, PT, |R102|, 2.14748364800000000000e+09, PT ;  /* 0x41e000006600742a */ /* 0x000fca0003f06200 */
        /* <DEDUP_REMOVED lines=16> */
.L_x_115:
[----:B------:R0:W5:Y:S01]  /*6540*/  LDL R130, [R8] ;  /* 0x0000000008827983 */ /* 0x0001620000100800 */
[----:B------:R-:W-:Y:S02]  /*6550*/  IMAD.MOV.U32 R98, RZ, RZ, R26 ;  /* 0x000000ffff627224 */ /* 0x000fe400078e001a */
[----:B------:R-:W-:Y:S01]  /*6560*/  IMAD.MOV.U32 R99, RZ, RZ, R27 ;  /* 0x000000ffff637224 */ /* 0x000fe200078e001b */
[----:B------:R-:W-:Y:S06]  /*6570*/  BRA `(.L_x_114) ;  /* 0x0000000000087947 */ /* 0x000fec0003800000 */
.L_x_113:
[----:B------:R-:W-:Y:S01]  /*6580*/  DMUL R98, RZ, R102 ;  /* 0x00000066ff627228 */ /* 0x000fe20000000000 */
[----:B------:R-:W-:-:S10]  /*6590*/  IMAD.MOV.U32 R130, RZ, RZ, RZ ;  /* 0x000000ffff827224 */ /* 0x000fd400078e00ff */
.L_x_114:
[----:B------:R-:W-:Y:S05]  /*65a0*/  BSYNC B2 ;  /* 0x0000000000027941 */ /* 0x000fea0003800000 */
.L_x_112:
[----:B------:R-:W1:Y:S01]  /*65b0*/  LDC.64 R24, c[0x4][0x18] ;  /* 0x01000600ff187b82 */ /* 0x000e620000000a00 */
[----:B-----5:R-:W-:Y:S02]  /*65c0*/  LOP3.LUT P1, R17, R130, 0x1, RZ, 0xc0, !PT ;  /* 0x0000000182117812 */ /* 0x020fe4000782c0ff */
[----:B------:R-:W-:-:S03]  /*65d0*/  ISETP.NE.AND P0, PT, R186, RZ, PT ;  /* 0x000000ffba00720c */ /* 0x000fc60003f05270 */
[----:B------:R-:W-:-:S04]  /*65e0*/  IMAD.SHL.U32 R17, R17, 0x8, RZ ;  /* 0x0000000811117824 */ /* 0x000fc800078e00ff */
[----:B-1----:R-:W-:-:S05]  /*65f0*/  IMAD.WIDE.U32 R24, R17, 0x8, R24 ;  /* 0x0000000811187825 */ /* 0x002fca00078e0018 */
[----:B------:R-:W2:Y:S04]  /*6600*/  LDG.E.64.CONSTANT R26, desc[UR6][R24.64+0x8] ;  /* 0x00000806181a7981 */ /* 0x000ea8000c1e9b00 */
[----:B------:R-:W3:Y:S04]  /*6610*/  LDG.E.64.CONSTANT R28, desc[UR6][R24.64+0x10] ;  /* 0x00001006181c7981 */ /* 0x000ee8000c1e9b00 */
[----:B------:R-:W4:Y:S04]  /*6620*/  LDG.E.64.CONSTANT R22, desc[UR6][R24.64+0x18] ;  /* 0x0000180618167981 */ /* 0x000f28000c1e9b00 */
[----:B------:R-:W4:Y:S04]  /*6630*/  LDG.E.64.CONSTANT R20, desc[UR6][R24.64+0x20] ;  /* 0x0000200618147981 */ /* 0x000f28000c1e9b00 */
[----:B------:R1:W5:Y:S04]  /*6640*/  LDG.E.64.CONSTANT R102, desc[UR6][R24.64+0x28] ;  /* 0x0000280618667981 */ /* 0x000368000c1e9b00 */
[----:B------:R1:W5:Y:S01]  /*6650*/  LDG.E.64.CONSTANT R126, desc[UR6][R24.64+0x30] ;  /* 0x00003006187e7981 */ /* 0x000362000c1e9b00 */
        /* <DEDUP_REMOVED lines=12> */
[----:B------:R-:W-:Y:S02]  /*6720*/  DFMA R116, R122, R116, R118 ;  /* 0x000000747a74722b */ /* 0x000fe40000000076 */
[----:B------:R-:W-:Y:S02]  /*6730*/  DFMA R124, R134, R124, R140 ;  /* 0x0000007c867c722b */ /* 0x000fe4000000008c */
[----:B--2---:R-:W-:-:S08]  /*6740*/  DFMA R26, R128, R30, R26 ;  /* 0x0000001e801a722b */ /* 0x004fd0000000001a */
[----:B---3--:R-:W-:-:S08]  /*6750*/  DFMA R26, R128, R26, R28 ;  /* 0x0000001a801a722b */ /* 0x008fd0000000001c */
[----:B----4-:R-:W-:-:S08]  /*6760*/  DFMA R22, R128, R26, R22 ;  /* 0x0000001a8016722b */ /* 0x010fd00000000016 */
[----:B------:R-:W-:Y:S01]  /*6770*/  DFMA R36, R128, R22, R20 ;  /* 0x000000168024722b */ /* 0x000fe20000000014 */
        /* <DEDUP_REMOVED lines=21> */
.L_x_119:
[----:B------:R0:W5:Y:S01]  /*68d0*/  LDL R104, [R8] ;  /* 0x0000000008687983 */ /* 0x0001620000100800 */
[----:B------:R-:W-:Y:S02]  /*68e0*/  IMAD.MOV.U32 R56, RZ, RZ, R26 ;  /* 0x000000ffff387224 */ /* 0x000fe400078e001a */
[----:B------:R-:W-:Y:S01]  /*68f0*/  IMAD.MOV.U32 R57, RZ, RZ, R27 ;  /* 0x000000ffff397224 */ /* 0x000fe200078e001b */
[----:B------:R-:W-:Y:S06]  /*6900*/  BRA `(.L_x_118) ;  /* 0x0000000000087947 */ /* 0x000fec0003800000 */
.L_x_117:
[----:B------:R-:W-:Y:S01]  /*6910*/  DMUL R56, RZ, R100 ;  /* 0x00000064ff387228 */ /* 0x000fe20000000000 */
[----:B------:R-:W-:-:S10]  /*6920*/  IMAD.MOV.U32 R104, RZ, RZ, RZ ;  /* 0x000000ffff687224 */ /* 0x000fd400078e00ff */
.L_x_118:
[----:B------:R-:W-:Y:S05]  /*6930*/  BSYNC B2 ;  /* 0x0000000000027941 */ /* 0x000fea0003800000 */
.L_x_116:
[----:B------:R-:W1:Y:S01]  /*6940*/  LDC.64 R22, c[0x4][0x18] ;  /* 0x01000600ff167b82 */ /* 0x000e620000000a00 */
[----:B-----5:R-:W-:Y:S02]  /*6950*/  LOP3.LUT P3, R17, R104, 0x1, RZ, 0xc0, !PT ;  /* 0x0000000168117812 */ /* 0x020fe4000786c0ff */
[----:B------:R-:W-:Y:S02]  /*6960*/  ISETP.NE.AND P2, PT, R188, RZ, PT ;  /* 0x000000ffbc00720c */ /* 0x000fe40003f45270 */
[----:B------:R-:W-:Y:S01]  /*6970*/  ISETP.NE.AND P0, PT, R187, RZ, PT ;  /* 0x000000ffbb00720c */ /* 0x000fe20003f05270 */
[----:B------:R-:W-:-:S04]  /*6980*/  IMAD.SHL.U32 R17, R17, 0x8, RZ ;  /* 0x0000000811117824 */ /* 0x000fc800078e00ff */
[----:B-1----:R-:W-:-:S05]  /*6990*/  IMAD.WIDE.U32 R22, R17, 0x8, R22 ;  /* 0x0000000811167825 */ /* 0x002fca00078e0016 */
[----:B------:R-:W2:Y:S04]  /*69a0*/  LDG.E.64.CONSTANT R24, desc[UR6][R22.64+0x8] ;  /* 0x0000080616187981 */ /* 0x000ea8000c1e9b00 */
[----:B------:R-:W3:Y:S04]  /*69b0*/  LDG.E.64.CONSTANT R26, desc[UR6][R22.64+0x10] ;  /* 0x00001006161a7981 */ /* 0x000ee8000c1e9b00 */
[----:B------:R-:W4:Y:S04]  /*69c0*/  LDG.E.64.CONSTANT R28, desc[UR6][R22.64+0x18] ;  /* 0x00001806161c7981 */ /* 0x000f28000c1e9b00 */
[----:B------:R-:W4:Y:S04]  /*69d0*/  LDG.E.64.CONSTANT R30, desc[UR6][R22.64+0x20] ;  /* 0x00002006161e7981 */ /* 0x000f28000c1e9b00 */
[----:B------:R-:W4:Y:S04]  /*69e0*/  LDG.E.64.CONSTANT R20, desc[UR6][R22.64+0x28] ;  /* 0x0000280616147981 */ /* 0x000f28000c1e9b00 */
        /* <DEDUP_REMOVED lines=15> */
[----:B------:R-:W-:-:S02]  /*6ae0*/  DFMA R124, R134, R124, R138 ;  /* 0x0000007c867c722b */ /* 0x000fc4000000008a */
[----:B--2---:R-:W-:-:S08]  /*6af0*/  DFMA R24, R76, R32, R24 ;  /* 0x000000204c18722b */ /* 0x004fd00000000018 */
[----:B---3--:R-:W-:-:S08]  /*6b00*/  DFMA R24, R76, R24, R26 ;  /* 0x000000184c18722b */ /* 0x008fd0000000001a */
[----:B----4-:R-:W-:-:S08]  /*6b10*/  DFMA R24, R76, R24, R28 ;  /* 0x000000184c18722b */ /* 0x010fd0000000001c */
[----:B------:R-:W-:-:S08]  /*6b20*/  DFMA R24, R76, R24, R30 ;  /* 0x000000184c18722b */ /* 0x000fd0000000001e */
        /* <DEDUP_REMOVED lines=22> */
.L_x_123:
[----:B------:R0:W5:Y:S01]  /*6c90*/  LDL R94, [R8] ;  /* 0x00000000085e7983 */ /* 0x0001620000100800 */
[----:B------:R-:W-:Y:S02]  /*6ca0*/  IMAD.MOV.U32 R80, RZ, RZ, R26 ;  /* 0x000000ffff507224 */ /* 0x000fe400078e001a */
[----:B------:R-:W-:Y:S01]  /*6cb0*/  IMAD.MOV.U32 R81, RZ, RZ, R27 ;  /* 0x000000ffff517224 */ /* 0x000fe200078e001b */
[----:B------:R-:W-:Y:S06]  /*6cc0*/  BRA `(.L_x_122) ;  /* 0x0000000000087947 */ /* 0x000fec0003800000 */
.L_x_121:
[----:B------:R-:W-:Y:S01]  /*6cd0*/  DMUL R80, RZ, R90 ;  /* 0x0000005aff507228 */ /* 0x000fe20000000000 */
[----:B------:R-:W-:-:S10]  /*6ce0*/  IMAD.MOV.U32 R94, RZ, RZ, RZ ;  /* 0x000000ffff5e7224 */ /* 0x000fd400078e00ff */
.L_x_122:
[----:B------:R-:W-:Y:S05]  /*6cf0*/  BSYNC B2 ;  /* 0x0000000000027941 */ /* 0x000fea0003800000 */
.L_x_120:
        /* <DEDUP_REMOVED lines=9> */
[----:B------:R-:W5:Y:S04]  /*6d90*/  LDG.E.64.CONSTANT R28, desc[UR6][R20.64+0x20] ;  /* 0x00002006141c7981 */ /* 0x000f68000c1e9b00 */
[----:B------:R-:W4:Y:S04]  /*6da0*/  LDG.E.64.CONSTANT R30, desc[UR6][R20.64+0x28] ;  /* 0x00002806141e7981 */ /* 0x000f28000c1e9b00 */
[----:B------:R-:W5:Y:S01]  /*6db0*/  LDG.E.64.CONSTANT R32, desc[UR6][R20.64+0x30] ;  /* 0x0000300614207981 */ /* 0x000f62000c1e9b00 */
        /* <DEDUP_REMOVED lines=15> */
[----:B------:R-:W-:Y:S02]  /*6eb0*/  DFMA R102, R128, R102, R126 ;  /* 0x000000668066722b */ /* 0x000fe4000000007e */
[----:B--2---:R-:W-:-:S08]  /*6ec0*/  DFMA R22, R88, R90, R22 ;  /* 0x0000005a5816722b */ /* 0x004fd00000000016 */
[----:B---3--:R-:W-:-:S08]  /*6ed0*/  DFMA R22, R88, R22, R24 ;  /* 0x000000165816722b */ /* 0x008fd00000000018 */
[----:B----4-:R-:W-:-:S08]  /*6ee0*/  DFMA R22, R88, R22, R26 ;  /* 0x000000165816722b */ /* 0x010fd0000000001a */
[----:B-----5:R-:W-:-:S08]  /*6ef0*/  DFMA R22, R88, R22, R28 ;  /* 0x000000165816722b */ /* 0x020fd0000000001c */
[----:B------:R-:W-:-:S08]  /*6f00*/  DFMA R22, R88, R22, R30 ;  /* 0x000000165816722b */ /* 0x000fd0000000001e */
[----:B------:R-:W-:Y:S01]  /*6f10*/  DFMA R36, R88, R22, R32 ;  /* 0x000000165824722b */ /* 0x000fe20000000020 */
[----:B------:R-:W-:Y:S10]  /*6f20*/  @!P2 BRA P0, `(.L_x_125) ;  /* 0x000000000058a947 */ /* 0x000ff40000000000 */
        /* <DEDUP_REMOVED lines=20> */
.L_x_127:
[----:B------:R0:W5:Y:S01]  /*7070*/  LDL R70, [R8] ;  /* 0x0000000008467983 */ /* 0x0001620000100800 */
[----:B------:R-:W-:Y:S05]  /*7080*/  BRA `(.L_x_126) ;  /* 0x0000000000087947 */ /* 0x000fea0003800000 */
.L_x_125:
[----:B------:R-:W-:Y:S01]  /*7090*/  DMUL R26, RZ, R82 ;  /* 0x00000052ff1a7228 */ /* 0x000fe20000000000 */
[----:B------:R-:W-:-:S10]  /*70a0*/  IMAD.MOV.U32 R70, RZ, RZ, RZ ;  /* 0x000000ffff467224 */ /* 0x000fd400078e00ff */
.L_x_126:
[----:B------:R-:W-:Y:S05]  /*70b0*/  BSYNC B2 ;  /* 0x0000000000027941 */ /* 0x000fea0003800000 */
.L_x_124:
        /* <DEDUP_REMOVED lines=18> */
[----:B------:R-:W-:Y:S01]  /*71e0*/  DFMA R44, R44, R64, 1 ;  /* 0x3ff000002c2c742b */ /* 0x000fe20000000040 */
[----:B------:R-:W-:Y:S01]  /*71f0*/  FSEL R101, R17, -0.082518599927425384521, !P5 ;  /* 0xbda8ff8311657808 */ /* 0x000fe20006800000 */
[----:B------:R-:W-:-:S02]  /*7200*/  DFMA R58, R54, R58, R58 ;  /* 0x0000003a363a722b */ /* 0x000fc4000000003a */
[----:B------:R-:W-:Y:S02]  /*7210*/  DFMA R42, R42, R54, 1 ;  /* 0x3ff000002a2a742b */ /* 0x000fe40000000036 */
[----:B------:R-:W-:Y:S02]  /*7220*/  DFMA R38, R34, R38, R38 ;  /* 0x000000262226722b */ /* 0x000fe40000000026 */
[----:B------:R-:W-:Y:S02]  /*7230*/  DFMA R114, R116, R114, R114 ;  /* 0x000000727472722b */ /* 0x000fe40000000072 */
[----:B------:R-:W-:Y:S02]  /*7240*/  DFMA R142, R124, R142, R142 ;  /* 0x0000008e7c8e722b */ /* 0x000fe4000000008e */
[----:B------:R-:W-:Y:S02]  /*7250*/  DFMA R98, R102, R98, R98 ;  /* 0x000000626662722b */ /* 0x000fe40000000062 */
[----:B------:R-:W-:-:S02]  /*7260*/  DFMA R56, R66, R56, R56 ;  /* 0x000000384238722b */ /* 0x000fc40000000038 */
[----:B------:R-:W-:Y:S02]  /*7270*/  DFMA R80, R36, R80, R80 ;  /* 0x000000502450722b */ /* 0x000fe40000000050 */
[----:B------:R-:W-:Y:S02]  /*7280*/  DFMA R96, R92, R96, R96 ;  /* 0x000000605c60722b */ /* 0x000fe40000000060 */
[----:B------:R-:W-:Y:S02]  /*7290*/  DFMA R50, R50, R92, 1 ;  /* 0x3ff000003232742b */ /* 0x000fe4000000005c */
[----:B------:R-:W-:Y:S02]  /*72a0*/  DFMA R86, R84, R86, R86 ;  /* 0x000000565456722b */ /* 0x000fe40000000056 */
[----:B------:R-:W-:Y:S02]  /*72b0*/  DFMA R48, R48, R84, 1 ;  /* 0x3ff000003030742b */ /* 0x000fe40000000054 */
[----:B------:R-:W-:-:S02]  /*72c0*/  DFMA R78, R74, R78, R78 ;  /* 0x0000004e4a4e722b */ /* 0x000fc4000000004e */
[----:B------:R-:W-:Y:S02]  /*72d0*/  DFMA R46, R46, R74, 1 ;  /* 0x3ff000002e2e742b */ /* 0x000fe4000000004a */
[----:B------:R-:W-:Y:S02]  /*72e0*/  DFMA R34, R110, R34, 1 ;  /* 0x3ff000006e22742b */ /* 0x000fe40000000022 */
[----:B------:R-:W-:Y:S02]  /*72f0*/  DFMA R116, R122, R116, 1 ;  /* 0x3ff000007a74742b */ /* 0x000fe40000000074 */
[----:B------:R-:W-:Y:S02]  /*7300*/  DFMA R124, R134, R124, 1 ;  /* 0x3ff00000867c742b */ /* 0x000fe4000000007c */
[----:B------:R-:W-:Y:S02]  /*7310*/  DFMA R102, R128, R102, 1 ;  /* 0x3ff000008066742b */ /* 0x000fe40000000066 */
[----:B------:R-:W-:-:S02]  /*7320*/  DFMA R66, R76, R66, 1 ;  /* 0x3ff000004c42742b */ /* 0x000fc40000000042 */
[----:B------:R-:W-:Y:S02]  /*7330*/  DFMA R36, R88, R36, 1 ;  /* 0x3ff000005824742b */ /* 0x000fe40000000024 */
[----:B--2---:R-:W-:-:S08]  /*7340*/  DFMA R24, R20, R100, R24 ;  /* 0x000000641418722b */ /* 0x004fd00000000018 */
[----:B---3--:R-:W-:-:S08]  /*7350*/  DFMA R24, R20, R24, R28 ;  /* 0x000000181418722b */ /* 0x008fd0000000001c */
[----:B----4-:R-:W-:-:S08]  /*7360*/  DFMA R24, R20, R24, R30 ;  /* 0x000000181418722b */ /* 0x010fd0000000001e */
[----:B-----5:R-:W-:-:S08]  /*7370*/  DFMA R24, R20, R24, R32 ;  /* 0x000000181418722b */ /* 0x020fd00000000020 */
[----:B------:R-:W-:-:S08]  /*7380*/  DFMA R24, R20, R24, R82 ;  /* 0x000000181418722b */ /* 0x000fd00000000052 */
[----:B------:R-:W-:-:S08]  /*7390*/  DFMA R24, R20, R24, R90 ;  /* 0x000000181418722b */ /* 0x000fd0000000005a */
[----:B------:R-:W-:Y:S02]  /*73a0*/  DFMA R54, R24, R26, R26 ;  /* 0x0000001a1836722b */ /* 0x000fe4000000001a */
[----:B------:R-:W-:Y:S01]  /*73b0*/  DFMA R64, R20, R24, 1 ;  /* 0x3ff000001440742b */ /* 0x000fe20000000018 */
        /* <DEDUP_REMOVED lines=21> */
.L_x_131:
[----:B------:R0:W5:Y:S01]  /*7510*/  LDL R71, [R8] ;  /* 0x0000000008477983 */ /* 0x0001620000100800 */
[----:B------:R-:W-:Y:S05]  /*7520*/  BRA `(.L_x_130) ;  /* 0x0000000000087947 */ /* 0x000fea0003800000 */
.L_x_129:
[----:B------:R-:W-:Y:S01]  /*7530*/  DMUL R26, RZ, R72 ;  /* 0x00000048ff1a7228 */ /* 0x000fe20000000000 */
[----:B------:R-:W-:-:S10]  /*7540*/  IMAD.MOV.U32 R71, RZ, RZ, RZ ;  /* 0x000000ffff477224 */ /* 0x000fd400078e00ff */
.L_x_130:
[----:B------:R-:W-:Y:S05]  /*7550*/  BSYNC B2 ;  /* 0x0000000000027941 */ /* 0x000fea0003800000 */
.L_x_128:
[----:B------:R-:W-:Y:S02]  /*7560*/  P2R R20, PR, RZ, 0x8 ;  /* 0x00000008ff147803 */ /* 0x000fe40000000000 */
[----:B------:R-:W-:Y:S02]  /*7570*/  P2R R21, PR, RZ, 0x10 ;  /* 0x00000010ff157803 */ /* 0x000fe40000000000 */
[----:B------:R-:W-:Y:S02]  /*7580*/  ISETP.NE.AND P3, PT, R181, RZ, PT ;  /* 0x000000ffb500720c */ /* 0x000fe40003f65270 */
[----:B------:R-:W-:Y:S02]  /*7590*/  ISETP.NE.AND P4, PT, R180, RZ, PT ;  /* 0x000000ffb400720c */ /* 0x000fe40003f85270 */
[----:B------:R-:W-:Y:S02]  /*75a0*/  FSEL R46, R78, R46, !P3 ;  /* 0x0000002e4e2e7208 */ /* 0x000fe40005800000 */
[----:B------:R-:W-:-:S02]  /*75b0*/  FSEL R47, R79, R47, !P3 ;  /* 0x0000002f4f2f7208 */ /* 0x000fc40005800000 */
[----:B------:R-:W-:Y:S02]  /*75c0*/  FSEL R44, R68, R44, !P4 ;  /* 0x0000002c442c7208 */ /* 0x000fe40006000000 */
[----:B------:R-:W-:Y:S02]  /*75d0*/  FSEL R45, R69, R45, !P4 ;  /* 0x0000002d452d7208 */ /* 0x000fe40006000000 */
[----:B------:R-:W-:Y:S02]  /*75e0*/  ISETP.NE.AND P3, PT, R20, RZ, PT ;  /* 0x000000ff1400720c */ /* 0x000fe40003f65270 */
[----:B------:R-:W-:Y:S02]  /*75f0*/  ISETP.NE.AND P4, PT, R21, RZ, PT ;  /* 0x000000ff1500720c */ /* 0x000fe40003f85270 */
[----:B------:R-:W1:Y:S01]  /*7600*/  LDC.64 R20, c[0x4][0x18] ;  /* 0x01000600ff147b82 */ /* 0x000e620000000a00 */
[----:B------:R-:W-:Y:S02]  /*7610*/  P2R R17, PR, RZ, 0x40 ;  /* 0x00000040ff117803 */ /* 0x000fe40000000000 */
[----:B------:R-:W-:-:S02]  /*7620*/  ISETP.NE.AND P6, PT, R183, RZ, PT ;  /* 0x000000ffb700720c */ /* 0x000fc40003fc5270 */
[----:B------:R-:W-:Y:S02]  /*7630*/  ISETP.NE.AND P2, PT, R194, RZ, PT ;  /* 0x000000ffc200720c */ /* 0x000fe40003f45270 */
[----:B------:R-:W-:Y:S02]  /*7640*/  ISETP.NE.AND P0, PT, R193, RZ, PT ;  /* 0x000000ffc100720c */ /* 0x000fe40003f05270 */
[----:B------:R-:W-:Y:S02]  /*7650*/  FSEL R50, R96, R50, !P6 ;  /* 0x0000003260327208 */ /* 0x000fe40007000000 */
[----:B------:R-:W-:Y:S02]  /*7660*/  FSEL R51, R97, R51, !P6 ;  /* 0x0000003361337208 */ /* 0x000fe40007000000 */
[----:B------:R-:W-:Y:S02]  /*7670*/  FSEL R34, R38, R34, !P2 ;  /* 0x0000002226227208 */ /* 0x000fe40005000000 */
[----:B------:R-:W-:-:S02]  /*7680*/  FSEL R35, R39, R35, !P2 ;  /* 0x0000002327237208 */ /* 0x000fc40005000000 */
[----:B------:R-:W-:Y:S02]  /*7690*/  ISETP.NE.AND P6, PT, R17, RZ, PT ;  /* 0x000000ff1100720c */ /* 0x000fe40003fc5270 */
[----:B------:R-:W-:Y:S02]  /*76a0*/  FSEL R38, R114, R116, !P0 ;  /* 0x0000007472267208 */ /* 0x000fe40004000000 */
[----:B------:R-:W-:Y:S02]  /*76b0*/  FSEL R39, R115, R117, !P0 ;  /* 0x0000007573277208 */ /* 0x000fe40004000000 */
[----:B-----5:R-:W-:Y:S02]  /*76c0*/  LOP3.LUT P0, R17, R71, 0x1, RZ, 0xc0, !PT ;  /* 0x0000000147117812 */ /* 0x020fe4000780c0ff */
[----:B------:R-:W-:Y:S02]  /*76d0*/  P2R R22, PR, RZ, 0x20 ;  /* 0x00000020ff167803 */ /* 0x000fe40000000000 */
[----:B------:R-:W-:Y:S01]  /*76e0*/  ISETP.NE.AND P5, PT, R197, RZ, PT ;  /* 0x000000ffc500720c */ /* 0x000fe20003fa5270 */
[----:B------:R-:W-:Y:S01]  /*76f0*/  IMAD.SHL.U32 R17, R17, 0x8, RZ ;  /* 0x0000000811117824 */ /* 0x000fe200078e00ff */
[----:B------:R-:W-:-:S02]  /*7700*/  FSEL R56, R56, R66, !P3 ;  /* 0x0000004238387208 */ /* 0x000fc40005800000 */
[----:B------:R-:W-:Y:S01]  /*7710*/  FSEL R42, R58, R42, !P5 ;  /* 0x0000002a3a2a7208 */ /* 0x000fe20006800000 */
[----:B-1----:R-:W-:Y:S01]  /*7720*/  IMAD.WIDE.U32 R20, R17, 0x8, R20 ;  /* 0x0000000811147825 */ /* 0x002fe200078e0014 */
[----:B------:R-:W-:Y:S02]  /*7730*/  FSEL R43, R59, R43, !P5 ;  /* 0x0000002b3b2b7208 */ /* 0x000fe40006800000 */
[----:B------:R-:W-:Y:S02]  /*7740*/  ISETP.NE.AND P5, PT, R22, RZ, PT ;  /* 0x000000ff1600720c */ /* 0x000fe40003fa5270 */
[----:B------:R-:W2:Y:S01]  /*7750*/  LDG.E.64.CONSTANT R24, desc[UR6][R20.64+0x8] ;  /* 0x0000080614187981 */ /* 0x000ea2000c1e9b00 */
[----:B------:R-:W-:Y:S02]  /*7760*/  FSEL R57, R57, R67, !P3 ;  /* 0x0000004339397208 */ /* 0x000fe40005800000 */
[----:B------:R-:W-:Y:S01]  /*7770*/  FSEL R64, R54, R64, !P5 ;  /* 0x0000004036407208 */ /* 0x000fe20006800000 */
[----:B------:R-:W3:Y:S01]  /*7780*/  LDG.E.64.CONSTANT R28, desc[UR6][R20.64+0x10] ;  /* 0x00001006141c7981 */ /* 0x000ee2000c1e9b00 */
[----:B------:R-:W-:Y:S01]  /*7790*/  FSEL R65, R55, R65, !P5 ;  /* 0x0000004137417208 */ /* 0x000fe20006800000 */
[----:B------:R-:W-:Y:S01]  /*77a0*/  IMAD.MOV.U32 R68, RZ, RZ, 0x79785eba ;  /* 0x79785ebaff447424 */ /* 0x000fe200078e00ff */
[----:B------:R-:W-:Y:S01]  /*77b0*/  FSEL R58, R142, R124, !P6 ;  /* 0x0000007c8e3a7208 */ /* 0x000fe20007000000 */
[----:B------:R-:W4:Y:S01]  /*77c0*/  LDG.E.64.CONSTANT R30, desc[UR6][R20.64+0x18] ;  /* 0x00001806141e7981 */ /* 0x000f22000c1e9b00 */
[----:B------:R-:W-:Y:S01]  /*77d0*/  IMAD.MOV.U32 R17, RZ, RZ, 0x3de5db65 ;  /* 0x3de5db65ff117424 */ /* 0x000fe200078e00ff */
[----:B------:R-:W-:-:S02]  /*77e0*/  FSEL R59, R143, R125, !P6 ;  /* 0x0000007d8f3b7208 */ /* 0x000fc40007000000 */
[----:B------:R-:W5:Y:S01]  /*77f0*/  LDG.E.64.CONSTANT R32, desc[UR6][R20.64+0x20] ;  /* 0x0000200614207981 */ /* 0x000f62000c1e9b00 */
[----:B------:R-:W-:Y:S02]  /*7800*/  ISETP.NE.AND P2, PT, R198, RZ, PT ;  /* 0x000000ffc600720c */ /* 0x000fe40003f45270 */
[----:B------:R-:W-:Y:S01]  /*7810*/  P2R R19, PR, RZ, 0x2 ;  /* 0x00000002ff137803 */ /* 0x000fe20000000000 */
[----:B------:R-:W4:Y:S01]  /*7820*/  LDG.E.64.CONSTANT R54, desc[UR6][R20.64+0x28] ;  /* 0x0000280614367981 */ /* 0x000f22000c1e9b00 */
[----:B------:R-:W-:Y:S01]  /*7830*/  BSSY B2, `(.L_x_132) ;  /* 0x0000031000027945 */ /* 0x000fe20003800000 */
[----:B------:R-:W-:Y:S02]  /*7840*/  FSEL R36, R80, R36, !P4 ;  /* 0x0000002450247208 */ /* 0x000fe40006000000 */
[----:B------:R-:W5:Y:S01]  /*7850*/  LDG.E.64.CONSTANT R66, desc[UR6][R20.64+0x30] ;  /* 0x0000300614427981 */ /* 0x000f62000c1e9b00 */
[----:B------:R-:W-:Y:S01]  /*7860*/  DMUL R22, R26, R26 ;  /* 0x0000001a1a167228 */ /* 0x000fe20000000000 */
[----:B------:R-:W-:-:S02]  /*7870*/  FSEL R68, -R68, 4.2945490664224492434e-19, !P0 ;  /* 0x20fd816444447808 */ /* 0x000fc40004000100 */
[----:B------:R-:W-:Y:S02]  /*7880*/  FSEL R69, R17, -0.082518599927425384521, !P0 ;  /* 0xbda8ff8311457808 */ /* 0x000fe40004000000 */
[----:B------:R-:W-:Y:S02]  /*7890*/  ISETP.NE.AND P6, PT, R199, RZ, PT ;  /* 0x000000ffc700720c */ /* 0x000fe40003fc5270 */
[----:B------:R-:W-:Y:S02]  /*78a0*/  ISETP.NE.AND P1, PT, R182, RZ, PT ;  /* 0x000000ffb600720c */ /* 0x000fe40003f25270 */
[----:B------:R-:W-:Y:S02]  /*78b0*/  FSEL R37, R81, R37, !P4 ;  /* 0x0000002551257208 */ /* 0x000fe40006000000 */
[----:B------:R-:W-:Y:S02]  /*78c0*/  FSEL R48, R86, R48, !P1 ;  /* 0x0000003056307208 */ /* 0x000fe40004800000 */
[----:B------:R-:W-:-:S02]  /*78d0*/  FSEL R49, R87, R49, !P1 ;  /* 0x0000003157317208 */ /* 0x000fc40004800000 */
[----:B------:R-:W-:-:S04]  /*78e0*/  ISETP.NE.AND P1, PT, R19, RZ, PT ;  /* 0x000000ff1300720c */ /* 0x000fc80003f25270 */
[----:B------:R-:W-:Y:S02]  /*78f0*/  FSEL R60, R98, R102, !P1 ;  /* 0x00000066623c7208 */ /* 0x000fe40004800000 */
[----:B------:R-:W-:Y:S01]  /*7900*/  FSEL R61, R99, R103, !P1 ;  /* 0x00000067633d7208 */ /* 0x000fe20004800000 */
[----:B--2---:R-:W-:-:S08]  /*7910*/  DFMA R24, R22, R68, R24 ;  /* 0x000000441618722b */ /* 0x004fd00000000018 */
[----:B---3--:R-:W-:-:S08]  /*7920*/  DFMA R24, R22, R24, R28 ;  /* 0x000000181618722b */ /* 0x008fd0000000001c */
[----:B----4-:R-:W-:-:S08]  /*7930*/  DFMA R24, R22, R24, R30 ;  /* 0x000000181618722b */ /* 0x010fd0000000001e */
[----:B-----5:R-:W-:-:S08]  /*7940*/  DFMA R24, R22, R24, R32 ;  /* 0x000000181618722b */ /* 0x020fd00000000020 */
[----:B------:R-:W-:-:S08]  /*7950*/  DFMA R24, R22, R24, R54 ;  /* 0x000000181618722b */ /* 0x000fd00000000036 */
[----:B------:R-:W-:-:S08]  /*7960*/  DFMA R24, R22, R24, R66 ;  /* 0x000000181618722b */ /* 0x000fd00000000042 */
[----:B------:R-:W-:Y:S02]  /*7970*/  DFMA R26, R24, R26, R26 ;  /* 0x0000001a181a722b */ /* 0x000fe4000000001a */
[----:B------:R-:W-:-:S10]  /*7980*/  DFMA R22, R22, R24, 1 ;  /* 0x3ff000001616742b */ /* 0x000fd40000000018 */
[----:B------:R-:W-:Y:S02]  /*7990*/  FSEL R54, R26, R22, !P0 ;  /* 0x000000161a367208 */ /* 0x000fe40004000000 */
[----:B------:R-:W-:Y:S01]  /*79a0*/  FSEL R55, R27, R23, !P0 ;  /* 0x000000171b377208 */ /* 0x000fe20004000000 */
[----:B------:R-:W-:Y:S06]  /*79b0*/  @!P6 BRA P2, `(.L_x_133) ;  /* 0x000000000058e947 */ /* 0x000fec0001000000 */
        /* <DEDUP_REMOVED lines=20> */
.L_x_135:
[----:B------:R0:W5:Y:S01]  /*7b00*/  LDL R17, [R8] ;  /* 0x0000000008117983 */ /* 0x0001620000100800 */
[----:B------:R-:W-:Y:S05]  /*7b10*/  BRA `(.L_x_134) ;  /* 0x0000000000087947 */ /* 0x000fea0003800000 */
.L_x_133:
[----:B------:R-:W-:Y:S01]  /*7b20*/  DMUL R26, RZ, R62 ;  /* 0x0000003eff1a7228 */ /* 0x000fe20000000000 */
[----:B------:R-:W-:-:S10]  /*7b30*/  IMAD.MOV.U32 R17, RZ, RZ, RZ ;  /* 0x000000ffff117224 */ /* 0x000fd400078e00ff */
.L_x_134:
[----:B------:R-:W-:Y:S05]  /*7b40*/  BSYNC B2 ;  /* 0x0000000000027941 */ /* 0x000fea0003800000 */
.L_x_132:
[----:B------:R-:W1:Y:S01]  /*7b50*/  LDC.64 R20, c[0x4][0x18] ;  /* 0x01000600ff147b82 */ /* 0x000e620000000a00 */
[----:B-----5:R-:W-:Y:S02]  /*7b60*/  LOP3.LUT P0, R19, R17, 0x1, RZ, 0xc0, !PT ;  /* 0x0000000111137812 */ /* 0x020fe4000780c0ff */
[----:B------:R-:W-:-:S03]  /*7b70*/  ISETP.NE.AND P2, PT, R195, RZ, PT ;  /* 0x000000ffc300720c */ /* 0x000fc60003f45270 */
[----:B------:R-:W-:Y:S02]  /*7b80*/  IMAD.SHL.U32 R19, R19, 0x8, RZ ;  /* 0x0000000813137824 */ /* 0x000fe400078e00ff */
[----:B------:R-:W-:Y:S01]  /*7b90*/  IMAD.MOV.U32 R66, RZ, RZ, 0x79785eba ;  /* 0x79785ebaff427424 */ /* 0x000fe200078e00ff */
[----:B------:R-:W-:Y:S01]  /*7ba0*/  DMUL R22, R26, R26 ;  /* 0x0000001a1a167228 */ /* 0x000fe20000000000 */
[----:B------:R-:W-:Y:S01]  /*7bb0*/  P2R R95, PR, RZ, 0x4 ;  /* 0x00000004ff5f7803 */ /* 0x000fe20000000000 */
        /* <DEDUP_REMOVED lines=8> */
[----:B------:R-:W-:Y:S01]  /*7c40*/  FSEL R66, -R66, 4.2945490664224492434e-19, !P0 ;  /* 0x20fd816442427808 */ /* 0x000fe20004000100 */
[----:B------:R-:W-:Y:S01]  /*7c50*/  BSSY B2, `(.L_x_136) ;  /* 0x000004c000027945 */ /* 0x000fe20003800000 */
[----:B------:R-:W-:Y:S01]  /*7c60*/  LOP3.LUT P2, RZ, R6, 0x2, RZ, 0xc0, !PT ;  /* 0x0000000206ff7812 */ /* 0x000fe2000784c0ff */
[----:B------:R-:W-:Y:S01]  /*7c70*/  DFMA R68, R46, -1, RZ ;  /* 0xbff000002e44782b */ /* 0x000fe200000000ff */
[----:B------:R-:W-:Y:S01]  /*7c80*/  FSEL R67, R19, -0.082518599927425384521, !P0 ;  /* 0xbda8ff8313437808 */ /* 0x000fe20004000000 */
[----:B------:R-:W-:Y:S01]  /*7c90*/  DFMA R72, R44, -1, RZ ;  /* 0xbff000002c48782b */ /* 0x000fe200000000ff */
[----:B------:R-:W-:Y:S01]  /*7ca0*/  LOP3.LUT P1, RZ, R5, 0x2, RZ, 0xc0, !PT ;  /* 0x0000000205ff7812 */ /* 0x000fe2000782c0ff */
[----:B------:R-:W-:Y:S01]  /*7cb0*/  DFMA R74, R42, -1, RZ ;  /* 0xbff000002a4a782b */ /* 0x000fe200000000ff */
[----:B------:R-:W-:Y:S01]  /*7cc0*/  P2R R5, PR, RZ, 0x4 ;  /* 0x00000004ff057803 */ /* 0x000fe20000000000 */
[----:B------:R-:W-:Y:S01]  /*7cd0*/  DFMA R76, R34, -1, RZ ;  /* 0xbff00000224c782b */ /* 0x000fe200000000ff */
[----:B------:R-:W-:Y:S01]  /*7ce0*/  LOP3.LUT P2, RZ, R0, 0x2, RZ, 0xc0, !PT ;  /* 0x0000000200ff7812 */ /* 0x000fe2000784c0ff */
[----:B------:R-:W-:Y:S01]  /*7cf0*/  DFMA R78, R38, -1, RZ ;  /* 0xbff00000264e782b */ /* 0x000fe200000000ff */
[----:B------:R-:W-:Y:S01]  /*7d00*/  LOP3.LUT P3, RZ, R4, 0x2, RZ, 0xc0, !PT ;  /* 0x0000000204ff7812 */ /* 0x000fe2000786c0ff */
[----:B------:R-:W-:Y:S01]  /*7d10*/  DFMA R80, R58, -1, RZ ;  /* 0xbff000003a50782b */ /* 0x000fe200000000ff */
[----:B------:R-:W-:Y:S01]  /*7d20*/  P2R R97, PR, RZ, 0x4 ;  /* 0x00000004ff617803 */ /* 0x000fe20000000000 */
[----:B------:R-:W-:Y:S01]  /*7d30*/  DFMA R82, R60, -1, RZ ;  /* 0xbff000003c52782b */ /* 0x000fe200000000ff */
[----:B------:R-:W-:Y:S01]  /*7d40*/  LOP3.LUT P2, RZ, R3, 0x2, RZ, 0xc0, !PT ;  /* 0x0000000203ff7812 */ /* 0x000fe2000784c0ff */
[----:B------:R-:W-:Y:S01]  /*7d50*/  DFMA R84, R56, -1, RZ ;  /* 0xbff000003854782b */ /* 0x000fe200000000ff */
[----:B------:R-:W-:Y:S01]  /*7d60*/  P2R R0, PR, RZ, 0x2 ;  /* 0x00000002ff007803 */ /* 0x000fe20000000000 */
[----:B------:R-:W-:Y:S01]  /*7d70*/  DFMA R86, R36, -1, RZ ;  /* 0xbff000002456782b */ /* 0x000fe200000000ff */
[----:B------:R-:W-:Y:S01]  /*7d80*/  P2R R100, PR, RZ, 0x4 ;  /* 0x00000004ff647803 */ /* 0x000fe20000000000 */
[----:B------:R-:W-:Y:S01]  /*7d90*/  DFMA R88, R64, -1, RZ ;  /* 0xbff000004058782b */ /* 0x000fe200000000ff */
[----:B------:R-:W-:Y:S01]  /*7da0*/  LOP3.LUT P2, RZ, R7, 0x2, RZ, 0xc0, !PT ;  /* 0x0000000207ff7812 */ /* 0x000fe2000784c0ff */
[----:B------:R-:W-:Y:S01]  /*7db0*/  DFMA R90, R54, -1, RZ ;  /* 0xbff00000365a782b */ /* 0x000fe200000000ff */
[----:B------:R-:W-:-:S02]  /*7dc0*/  LOP3.LUT P1, RZ, R18, 0x2, RZ, 0xc0, !PT ;  /* 0x0000000212ff7812 */ /* 0x000fc4000782c0ff */
[----:B------:R-:W-:Y:S02]  /*7dd0*/  P2R R4, PR, RZ, 0x4 ;  /* 0x00000004ff047803 */ /* 0x000fe40000000000 */
[----:B------:R-:W-:Y:S02]  /*7de0*/  ISETP.NE.AND P2, PT, R95, RZ, PT ;  /* 0x000000ff5f00720c */ /* 0x000fe40003f45270 */
[----:B------:R-:W-:Y:S02]  /*7df0*/  P2R R96, PR, RZ, 0x8 ;  /* 0x00000008ff607803 */ /* 0x000fe40000000000 */
[----:B------:R-:W-:Y:S02]  /*7e00*/  P2R R98, PR, RZ, 0x2 ;  /* 0x00000002ff627803 */ /* 0x000fe40000000000 */
[----:B------:R-:W-:Y:S02]  /*7e10*/  LOP3.LUT P3, RZ, R2, 0x2, RZ, 0xc0, !PT ;  /* 0x0000000202ff7812 */ /* 0x000fe4000786c0ff */
[----:B------:R-:W-:-:S02]  /*7e20*/  LOP3.LUT P1, RZ, R130, 0x2, RZ, 0xc0, !PT ;  /* 0x0000000282ff7812 */ /* 0x000fc4000782c0ff */
[----:B------:R-:W-:Y:S02]  /*7e30*/  LOP3.LUT P5, RZ, R94, 0x2, RZ, 0xc0, !PT ;  /* 0x000000025eff7812 */ /* 0x000fe400078ac0ff */
[----:B------:R-:W-:Y:S02]  /*7e40*/  P2R R99, PR, RZ, 0x8 ;  /* 0x00000008ff637803 */ /* 0x000fe40000000000 */
[----:B------:R-:W-:Y:S02]  /*7e50*/  P2R R94, PR, RZ, 0x2 ;  /* 0x00000002ff5e7803 */ /* 0x000fe40000000000 */
[----:B------:R-:W-:Y:S02]  /*7e60*/  LOP3.LUT P6, RZ, R104, 0x2, RZ, 0xc0, !PT ;  /* 0x0000000268ff7812 */ /* 0x000fe400078cc0ff */
[----:B------:R-:W-:Y:S02]  /*7e70*/  LOP3.LUT P4, RZ, R70, 0x2, RZ, 0xc0, !PT ;  /* 0x0000000246ff7812 */ /* 0x000fe4000788c0ff */
[----:B------:R-:W-:-:S02]  /*7e80*/  LOP3.LUT P3, RZ, R71, 0x2, RZ, 0xc0, !PT ;  /* 0x0000000247ff7812 */ /* 0x000fc4000786c0ff */
[----:B------:R-:W-:Y:S01]  /*7e90*/  LOP3.LUT P1, RZ, R17, 0x2, RZ, 0xc0, !PT ;  /* 0x0000000211ff7812 */ /* 0x000fe2000782c0ff */
[----:B--2---:R-:W-:Y:S02]  /*7ea0*/  DFMA R24, R22, R66, R24 ;  /* 0x000000421618722b */ /* 0x004fe40000000018 */
[----:B------:R-:W-:-:S06]  /*7eb0*/  DFMA R66, R48, -1, RZ ;  /* 0xbff000003042782b */ /* 0x000fcc00000000ff */
[----:B---3--:R-:W-:-:S08]  /*7ec0*/  DFMA R24, R22, R24, R28 ;  /* 0x000000181618722b */ /* 0x008fd0000000001c */
[----:B----4-:R-:W-:-:S08]  /*7ed0*/  DFMA R24, R22, R24, R30 ;  /* 0x000000181618722b */ /* 0x010fd0000000001e */
[----:B-----5:R-:W-:-:S08]  /*7ee0*/  DFMA R24, R22, R24, R32 ;  /* 0x000000181618722b */ /* 0x020fd00000000020 */
[----:B------:R-:W-:-:S08]  /*7ef0*/  DFMA R24, R22, R24, R40 ;  /* 0x000000181618722b */ /* 0x000fd00000000028 */
[----:B------:R-:W-:Y:S02]  /*7f00*/  DFMA R24, R22, R24, R62 ;  /* 0x000000181618722b */ /* 0x000fe4000000003e */
[----:B------:R-:W-:-:S06]  /*7f10*/  DFMA R62, R50, -1, RZ ;  /* 0xbff00000323e782b */ /* 0x000fcc00000000ff */
[----:B------:R-:W-:Y:S02]  /*7f20*/  DFMA R26, R24, R26, R26 ;  /* 0x0000001a181a722b */ /* 0x000fe4000000001a */
[----:B------:R-:W-:-:S10]  /*7f30*/  DFMA R22, R22, R24, 1 ;  /* 0x3ff000001616742b */ /* 0x000fd40000000018 */
[----:B------:R-:W-:Y:S02]  /*7f40*/  FSEL R40, R26, R22, !P0 ;  /* 0x000000161a287208 */ /* 0x000fe40004000000 */
[----:B------:R-:W-:Y:S02]  /*7f50*/  FSEL R41, R27, R23, !P0 ;  /* 0x000000171b297208 */ /* 0x000fe40004000000 */
[----:B------:R-:W-:-:S04]  /*7f60*/  ISETP.NE.AND P0, PT, R196, RZ, PT ;  /* 0x000000ffc400720c */ /* 0x000fc80003f05270 */
[----:B------:R-:W-:-:S09]  /*7f70*/  DFMA R92, R40, -1, RZ ;  /* 0xbff00000285c782b */ /* 0x000fd200000000ff */
[----:B------:R-:W-:Y:S05]  /*7f80*/  @!P0 BRA P2, `(.L_x_137) ;  /* 0x0000000000588947 */ /* 0x000fea0001000000 */
        /* <DEDUP_REMOVED lines=20> */
.L_x_139:
[----:B------:R0:W5:Y:S01]  /*80d0*/  LDL R113, [R8] ;  /* 0x0000000008717983 */ /* 0x0001620000100800 */
[----:B------:R-:W-:Y:S05]  /*80e0*/  BRA `(.L_x_138) ;  /* 0x0000000000087947 */ /* 0x000fea0003800000 */
.L_x_137:
[----:B------:R-:W-:Y:S01]  /*80f0*/  DMUL R26, RZ, R52 ;  /* 0x00000034ff1a7228 */ /* 0x000fe20000000000 */
[----:B------:R-:W-:-:S10]  /*8100*/  IMAD.MOV.U32 R113, RZ, RZ, RZ ;  /* 0x000000ffff717224 */ /* 0x000fd400078e00ff */
.L_x_138:
[----:B------:R-:W-:Y:S05]  /*8110*/  BSYNC B2 ;  /* 0x0000000000027941 */ /* 0x000fea0003800000 */
.L_x_136:
[----:B------:R-:W-:Y:S02]  /*8120*/  P2R R17, PR, RZ, 0x40 ;  /* 0x00000040ff117803 */ /* 0x000fe40000000000 */
[----:B------:R-:W-:Y:S02]  /*8130*/  P2R R18, PR, RZ, 0x20 ;  /* 0x00000020ff127803 */ /* 0x000fe40000000000 */
[----:B------:R-:W-:Y:S02]  /*8140*/  P2R R19, PR, RZ, 0x10 ;  /* 0x00000010ff137803 */ /* 0x000fe40000000000 */
[----:B------:R-:W-:Y:S02]  /*8150*/  ISETP.NE.AND P6, PT, R0, RZ, PT ;  /* 0x000000ff0000720c */ /* 0x000fe40003fc5270 */
[----:B------:R-:W-:Y:S02]  /*8160*/  ISETP.NE.AND P5, PT, R96, RZ, PT ;  /* 0x000000ff6000720c */ /* 0x000fe40003fa5270 */
[----:B------:R-:W-:-:S02]  /*8170*/  ISETP.NE.AND P4, PT, R97, RZ, PT ;  /* 0x000000ff6100720c */ /* 0x000fc40003f85270 */
[----:B------:R-:W-:Y:S02]  /*8180*/  P2R R6, PR, RZ, 0x40 ;  /* 0x00000040ff067803 */ /* 0x000fe40000000000 */
[----:B------:R-:W-:Y:S02]  /*8190*/  FSEL R44, R44, R72, !P5 ;  /* 0x000000482c2c7208 */ /* 0x000fe40006800000 */
[----:B------:R-:W-:Y:S02]  /*81a0*/  FSEL R45, R45, R73, !P5 ;  /* 0x000000492d2d7208 */ /* 0x000fe40006800000 */
[----:B------:R-:W-:Y:S02]  /*81b0*/  FSEL R42, R42, R74, !P4 ;  /* 0x0000004a2a2a7208 */ /* 0x000fe40006000000 */
[----:B------:R-:W-:Y:S02]  /*81c0*/  FSEL R43, R43, R75, !P4 ;  /* 0x0000004b2b2b7208 */ /* 0x000fe40006000000 */
[----:B------:R-:W-:-:S02]  /*81d0*/  ISETP.NE.AND P6, PT, R5, RZ, PT ;  /* 0x000000ff0500720c */ /* 0x000fc40003fc5270 */
[----:B------:R-:W-:Y:S02]  /*81e0*/  ISETP.NE.AND P5, PT, R18, RZ, PT ;  /* 0x000000ff1200720c */ /* 0x000fe40003fa5270 */
[----:B------:R-:W-:Y:S02]  /*81f0*/  ISETP.NE.AND P4, PT, R19, RZ, PT ;  /* 0x000000ff1300720c */ /* 0x000fe40003f85270 */
[----:B------:R-:W1:Y:S01]  /*8200*/  LDC.64 R18, c[0x4][0x18] ;  /* 0x01000600ff127b82 */ /* 0x000e620000000a00 */
[----:B------:R-:W-:Y:S02]  /*8210*/  P2R R0, PR, RZ, 0x40 ;  /* 0x00000040ff007803 */ /* 0x000fe40000000000 */
[----:B------:R-:W-:Y:S02]  /*8220*/  ISETP.NE.AND P6, PT, R4, RZ, PT ;  /* 0x000000ff0400720c */ /* 0x000fe40003fc5270 */
[----:B------:R-:W-:Y:S02]  /*8230*/  ISETP.NE.AND P0, PT, R94, RZ, PT ;  /* 0x000000ff5e00720c */ /* 0x000fe40003f05270 */
[----:B------:R-:W-:-:S02]  /*8240*/  FSEL R2, R50, R62, !P6 ;  /* 0x0000003e32027208 */ /* 0x000fc40007000000 */
[----:B------:R-:W-:Y:S02]  /*8250*/  FSEL R3, R51, R63, !P6 ;  /* 0x0000003f33037208 */ /* 0x000fe40007000000 */
[----:B------:R-:W-:Y:S02]  /*8260*/  ISETP.NE.AND P6, PT, R0, RZ, PT ;  /* 0x000000ff0000720c */ /* 0x000fe40003fc5270 */
[----:B------:R-:W-:Y:S02]  /*8270*/  ISETP.NE.AND P2, PT, R100, RZ, PT ;  /* 0x000000ff6400720c */ /* 0x000fe40003f45270 */
[----:B------:R-:W-:Y:S02]  /*8280*/  FSEL R4, R48, R66, !P6 ;  /* 0x0000004230047208 */ /* 0x000fe40007000000 */
[----:B------:R-:W-:Y:S02]  /*8290*/  FSEL R5, R49, R67, !P6 ;  /* 0x0000004331057208 */ /* 0x000fe40007000000 */
[----:B------:R-:W-:-:S02]  /*82a0*/  ISETP.NE.AND P6, PT, R6, RZ, PT ;  /* 0x000000ff0600720c */ /* 0x000fc40003fc5270 */
[----:B------:R-:W-:Y:S02]  /*82b0*/  FSEL R48, R60, R82, !P0 ;  /* 0x000000523c307208 */ /* 0x000fe40004000000 */
[----:B------:R-:W-:Y:S02]  /*82c0*/  FSEL R49, R61, R83, !P0 ;  /* 0x000000533d317208 */ /* 0x000fe40004000000 */
[----:B-----5:R-:W-:Y:S02]  /*82d0*/  LOP3.LUT P0, R0, R113, 0x1, RZ, 0xc0, !PT ;  /* 0x0000000171007812 */ /* 0x020fe4000780c0ff */
[----:B------:R-:W-:Y:S02]  /*82e0*/  FSEL R6, R46, R68, !P6 ;  /* 0x000000442e067208 */ /* 0x000fe40007000000 */
[----:B------:R-:W-:Y:S02]  /*82f0*/  FSEL R7, R47, R69, !P6 ;  /* 0x000000452f077208 */ /* 0x000fe40007000000 */
[----:B------:R-:W-:Y:S01]  /*8300*/  ISETP.NE.AND P6, PT, R17, RZ, PT ;  /* 0x000000ff1100720c */ /* 0x000fe20003fc5270 */
[----:B------:R-:W-:Y:S01]  /*8310*/  IMAD.SHL.U32 R17, R0, 0x8, RZ ;  /* 0x0000000800117824 */ /* 0x000fe200078e00ff */
[----:B------:R-:W-:-:S02]  /*8320*/  P2R R20, PR, RZ, 0x8 ;  /* 0x00000008ff147803 */ /* 0x000fc40000000000 */
[----:B------:R-:W-:Y:S01]  /*8330*/  FSEL R50, R56, R84, !P6 ;  /* 0x0000005438327208 */ /* 0x000fe20007000000 */
[----:B-1----:R-:W-:Y:S01]  /*8340*/  IMAD.WIDE.U32 R18, R17, 0x8, R18 ;  /* 0x0000000811127825 */ /* 0x002fe200078e0012 */
[----:B------:R-:W-:Y:S02]  /*8350*/  FSEL R51, R57, R85, !P6 ;  /* 0x0000005539337208 */ /* 0x000fe40007000000 */
[----:B------:R-:W-:Y:S02]  /*8360*/  P2R R21, PR, RZ, 0x2 ;  /* 0x00000002ff157803 */ /* 0x000fe40000000000 */
[----:B------:R-:W2:Y:S01]  /*8370*/  LDG.E.64.CONSTANT R22, desc[UR6][R18.64+0x8] ;  /* 0x0000080612167981 */ /* 0x000ea2000c1e9b00 */
[----:B------:R-:W-:Y:S02]  /*8380*/  ISETP.NE.AND P3, PT, R98, RZ, PT ;  /* 0x000000ff6200720c */ /* 0x000fe40003f65270 */
[----:B------:R-:W-:Y:S01]  /*8390*/  ISETP.NE.AND P1, PT, R99, RZ, PT ;  /* 0x000000ff6300720c */ /* 0x000fe20003f25270 */
[----:B------:R-:W3:Y:S01]  /*83a0*/  LDG.E.64.CONSTANT R24, desc[UR6][R18.64+0x10] ;  /* 0x0000100612187981 */ /* 0x000ee2000c1e9b00 */
[----:B------:R-:W-:Y:S01]  /*83b0*/  FSEL R46, R58, R80, !P2 ;  /* 0x000000503a2e7208 */ /* 0x000fe20005000000 */
[----:B------:R-:W-:Y:S01]  /*83c0*/  IMAD.MOV.U32 R0, RZ, RZ, 0x3de5db65 ;  /* 0x3de5db65ff007424 */ /* 0x000fe200078e00ff */
[----:B------:R-:W-:Y:S01]  /*83d0*/  FSEL R34, R34, R76, !P3 ;  /* 0x0000004c22227208 */ /* 0x000fe20005800000 */
[----:B------:R-:W4:Y:S01]  /*83e0*/  LDG.E.64.CONSTANT R28, desc[UR6][R18.64+0x18] ;  /* 0x00001806121c7981 */ /* 0x000f22000c1e9b00 */
[----:B------:R-:W-:-:S02]  /*83f0*/  FSEL R47, R59, R81, !P2 ;  /* 0x000000513b2f7208 */ /* 0x000fc40005000000 */
[----:B------:R-:W-:Y:S01]  /*8400*/  ISETP.NE.AND P6, PT, R201, RZ, PT ;  /* 0x000000ffc900720c */ /* 0x000fe20003fc5270 */
[----:B------:R-:W5:Y:S01]  /*8410*/  LDG.E.64.CONSTANT R30, desc[UR6][R18.64+0x20] ;  /* 0x00002006121e7981 */ /* 0x000f62000c1e9b00 */
[----:B------:R-:W-:Y:S01]  /*8420*/  BSSY B2, `(.L_x_140) ;  /* 0x000003c000027945 */ /* 0x000fe20003800000 */
[----:B------:R-:W-:Y:S02]  /*8430*/  FSEL R36, R36, R86, !P5 ;  /* 0x0000005624247208 */ /* 0x000fe40006800000 */
[----:B------:R-:W4:Y:S01]  /*8440*/  LDG.E.64.CONSTANT R32, desc[UR6][R18.64+0x28] ;  /* 0x0000280612207981 */ /* 0x000f22000c1e9b00 */
[----:B------:R-:W-:Y:S02]  /*8450*/  FSEL R37, R37, R87, !P5 ;  /* 0x0000005725257208 */ /* 0x000fe40006800000 */
[----:B------:R-:W-:Y:S01]  /*8460*/  FSEL R52, R64, R88, !P4 ;  /* 0x0000005840347208 */ /* 0x000fe20006000000 */
[----:B------:R-:W5:Y:S01]  /*8470*/  LDG.E.64.CONSTANT R56, desc[UR6][R18.64+0x30] ;  /* 0x0000300612387981 */ /* 0x000f62000c1e9b00 */
[----:B------:R-:W-:Y:S01]  /*8480*/  IMAD.MOV.U32 R58, RZ, RZ, 0x79785eba ;  /* 0x79785ebaff3a7424 */ /* 0x000fe200078e00ff */
[----:B------:R-:W-:-:S02]  /*8490*/  FSEL R35, R35, R77, !P3 ;  /* 0x0000004d23237208 */ /* 0x000fc40005800000 */
[----:B------:R-:W-:Y:S02]  /*84a0*/  FSEL R38, R38, R78, !P1 ;  /* 0x0000004e26267208 */ /* 0x000fe40004800000 */
[----:B------:R-:W-:Y:S02]  /*84b0*/  FSEL R39, R39, R79, !P1 ;  /* 0x0000004f27277208 */ /* 0x000fe40004800000 */
[----:B------:R-:W-:Y:S02]  /*84c0*/  ISETP.NE.AND P3, PT, R20, RZ, PT ;  /* 0x000000ff1400720c */ /* 0x000fe40003f65270 */
[----:B------:R-:W-:Y:S01]  /*84d0*/  ISETP.NE.AND P1, PT, R21, RZ, PT ;  /* 0x000000ff1500720c */ /* 0x000fe20003f25270 */
[----:B------:R-:W-:Y:S01]  /*84e0*/  DMUL R20, R26, R26 ;  /* 0x0000001a1a147228 */ /* 0x000fe20000000000 */
[----:B------:R-:W-:Y:S02]  /*84f0*/  FSEL R58, -R58, 4.2945490664224492434e-19, !P0 ;  /* 0x20fd81643a3a7808 */ /* 0x000fe40004000100 */
[----:B------:R-:W-:-:S02]  /*8500*/  FSEL R59, R0, -0.082518599927425384521, !P0 ;  /* 0xbda8ff83003b7808 */ /* 0x000fc40004000000 */
[----:B------:R-:W-:Y:S02]  /*8510*/  ISETP.NE.AND P2, PT, R200, RZ, PT ;  /* 0x000000ffc800720c */ /* 0x000fe40003f45270 */
[----:B------:R-:W-:Y:S02]  /*8520*/  FSEL R53, R65, R89, !P4 ;  /* 0x0000005941357208 */ /* 0x000fe40006000000 */
[----:B------:R-:W-:Y:S02]  /*8530*/  FSEL R54, R54, R90, !P3 ;  /* 0x0000005a36367208 */ /* 0x000fe40005800000 */
[----:B------:R-:W-:Y:S02]  /*8540*/  FSEL R55, R55, R91, !P3 ;  /* 0x0000005b37377208 */ /* 0x000fe40005800000 */
        /* <DEDUP_REMOVED lines=11> */
[----:B------:R-:W-:-:S06]  /*8600*/  FSEL R21, R27, R21, !P0 ;  /* 0x000000151b157208 */ /* 0x000fcc0004000000 */
[----:B------:R-:W-:Y:S01]  /*8610*/  DFMA R18, R20, -1, RZ ;  /* 0xbff000001412782b */ /* 0x000fe200000000ff */
[----:B------:R-:W-:-:S09]  /*8620*/  LOP3.LUT P0, RZ, R113, 0x2, RZ, 0xc0, !PT ;  /* 0x0000000271ff7812 */ /* 0x000fd2000780c0ff */
        /* <DEDUP_REMOVED lines=23> */
.L_x_143:
[----:B------:R0:W5:Y:S01]  /*87a0*/  LDL R145, [R8] ;  /* 0x0000000008917983 */ /* 0x0001620000100800 */
[----:B------:R-:W-:Y:S05]  /*87b0*/  BRA `(.L_x_142) ;  /* 0x0000000000087947 */ /* 0x000fea0003800000 */
.L_x_141:
[----:B------:R-:W-:Y:S01]  /*87c0*/  DMUL R26, RZ, R108 ;  /* 0x0000006cff1a7228 */ /* 0x000fe20000000000 */
[----:B------:R-:W-:-:S10]  /*87d0*/  IMAD.MOV.U32 R145, RZ, RZ, RZ ;  /* 0x000000ffff917224 */ /* 0x000fd400078e00ff */
.L_x_142:
[----:B------:R-:W-:Y:S05]  /*87e0*/  BSYNC B2 ;  /* 0x0000000000027941 */ /* 0x000fea0003800000 */
.L_x_140:
[----:B------:R-:W1:Y:S01]  /*87f0*/  LDC.64 R18, c[0x0][0x220] ;  /* 0x00008800ff127b82 */ /* 0x000e620000000a00 */
[----:B------:R-:W-:Y:S01]  /*8800*/  ISETP.NE.AND P6, PT, R208, RZ, PT ;  /* 0x000000ffd000720c */ /* 0x000fe20003fc5270 */
[----:B------:R-:W2:Y:S01]  /*8810*/  F2F.F32.F64 R67, R2 ;  /* 0x0000000200437310 */ /* 0x000ea20000301000 */
[----:B------:R-:W-:Y:S01]  /*8820*/  ISETP.NE.AND P0, PT, R209, RZ, PT ;  /* 0x000000ffd100720c */ /* 0x000fe20003f05270 */
[C---:B------:R-:W-:Y:S01]  /*8830*/  IMAD R21, R16.reuse, 0x80, R179 ;  /* 0x0000008010157824 */ /* 0x040fe200078e02b3 */
[----:B------:R-:W-:Y:S01]  /*8840*/  P2R R0, PR, RZ, 0x40 ;  /* 0x00000040ff007803 */ /* 0x000fe20000000000 */
[----:B------:R-:W-:Y:S01]  /*8850*/  IMAD R25, R16, 0x80, R14 ;  /* 0x0000008010197824 */ /* 0x000fe200078e020e */
[----:B------:R-:W-:Y:S01]  /*8860*/  ISETP.NE.AND P6, PT, R184, RZ, PT ;  /* 0x000000ffb800720c */ /* 0x000fe20003fc5270 */
[----:B------:R-:W3:Y:S01]  /*8870*/  LDC.64 R22, c[0x0][0x228] ;  /* 0x00008a00ff167b82 */ /* 0x000ee20000000a00 */
[----:B------:R-:W-:Y:S01]  /*8880*/  ISETP.NE.AND P5, PT, R207, RZ, PT ;  /* 0x000000ffcf00720c */ /* 0x000fe20003fa5270 */
[----:B------:R1:W4:Y:S01]  /*8890*/  F2F.F32.F64 R65, R4 ;  /* 0x0000000400417310 */ /* 0x0003220000301000 */
[----:B------:R-:W-:Y:S01]  /*88a0*/  ISETP.NE.AND P4, PT, R206, RZ, PT ;  /* 0x000000ffce00720c */ /* 0x000fe20003f85270 */
[C---:B------:R-:W-:Y:S01]  /*88b0*/  IMAD R29, R16.reuse, 0x80, R178 ;  /* 0x00000080101d7824 */ /* 0x040fe200078e02b2 */
[----:B------:R-:W-:Y:S01]  /*88c0*/  ISETP.NE.AND P3, PT, R205, RZ, PT ;  /* 0x000000ffcd00720c */ /* 0x000fe20003f65270 */
[----:B------:R-:W-:Y:S01]  /*88d0*/  IMAD R31, R16, 0x80, R12 ;  /* 0x00000080101f7824 */ /* 0x000fe200078e020c */
[----:B------:R-:W-:Y:S01]  /*88e0*/  ISETP.NE.AND P2, PT, R204, RZ, PT ;  /* 0x000000ffcc00720c */ /* 0x000fe20003f45270 */
[----:B------:R-:W-:Y:S01]  /*88f0*/  IMAD R177, R15, 0x80, R177 ;  /* 0x000000800fb17824 */ /* 0x000fe200078e02b1 */
[----:B------:R-:W-:Y:S01]  /*8900*/  ISETP.NE.AND P1, PT, R203, RZ, PT ;  /* 0x000000ffcb00720c */ /* 0x000fe20003f25270 */
[----:B------:R1:W1:Y:S01]  /*8910*/  F2F.F32.F64 R63, R6 ;  /* 0x00000006003f7310 */ /* 0x0002620000301000 */
[----:B------:R-:W-:-:S02]  /*8920*/  IMAD R33, R15, 0x80, R10 ;  /* 0x000000800f217824 */ /* 0x000fc400078e020a */
[----:B-1----:R-:W-:-:S05]  /*8930*/  IMAD.WIDE R4, R21, 0x4, R18 ;  /* 0x0000000415047825 */ /* 0x002fca00078e0212 */
[----:B------:R-:W1:Y:S01]  /*8940*/  F2F.F32.F64 R45, R44 ;  /* 0x0000002c002d7310 */ /* 0x000e620000301000 */
[--C-:B------:R-:W-:Y:S01]  /*8950*/  IMAD.WIDE R2, R25, 0x4, R18.reuse ;  /* 0x0000000419027825 */ /* 0x100fe200078e0212 */
[----:B--2---:R-:W-:Y:S03]  /*8960*/  @!P0 STG.E desc[UR6][R4.64], R67 ;  /* 0x0000004304008986 */ /* 0x004fe6000c101906 */
[--C-:B0-----:R-:W-:Y:S01]  /*8970*/  IMAD.WIDE R6, R29, 0x4, R18.reuse ;  /* 0x000000041d067825 */ /* 0x101fe200078e0212 */
[----:B----4-:R0:W-:Y:S02]  /*8980*/  @!P6 STG.E desc[UR6][R2.64], R65 ;  /* 0x000000410200e986 */ /* 0x0101e4000c101906 */
[----:B------:R-:W2:Y:S01]  /*8990*/  F2F.F32.F64 R43, R42 ;  /* 0x0000002a002b7310 */ /* 0x000ea20000301000 */
[----:B------:R-:W-:Y:S01]  /*89a0*/  ISETP.NE.AND P6, PT, R0, RZ, PT ;  /* 0x000000ff0000720c */ /* 0x000fe20003fc5270 */
[----:B------:R-:W-:-:S04]  /*89b0*/  IMAD.WIDE R10, R31, 0x4, R18 ;  /* 0x000000041f0a7825 */ /* 0x000fc800078e0212 */
[----:B------:R-:W-:Y:S02]  /*89c0*/  IMAD.WIDE R12, R177, 0x4, R18 ;  /* 0x00000004b10c7825 */ /* 0x000fe400078e0212 */
[----:B------:R4:W2:Y:S02]  /*89d0*/  F2F.F32.F64 R61, R34 ;  /* 0x00000022003d7310 */ /* 0x0008a40000301000 */
[----:B---3--:R-:W-:Y:S01]  /*89e0*/  IMAD.WIDE R20, R21, 0x4, R22 ;  /* 0x0000000415147825 */ /* 0x008fe200078e0216 */
[----:B0-----:R-:W0:Y:S03]  /*89f0*/  LDC.64 R2, c[0x4][0x18] ;  /* 0x01000600ff027b82 */ /* 0x001e260000000a00 */
[----:B------:R3:W-:Y:S02]  /*8a00*/  @!P6 STG.E desc[UR6][R6.64], R63 ;  /* 0x0000003f0600e986 */ /* 0x0007e4000c101906 */
[----:B------:R3:W3:Y:S01]  /*8a10*/  F2F.F32.F64 R59, R38 ;  /* 0x00000026003b7310 */ /* 0x0006e20000301000 */
[----:B----4-:R-:W-:Y:S01]  /*8a20*/  IMAD R35, R15, 0x80, R176 ;  /* 0x000000800f237824 */ /* 0x010fe200078e02b0 */
[----:B-1----:R1:W-:Y:S03]  /*8a30*/  @!P5 STG.E desc[UR6][R10.64], R45 ;  /* 0x0000002d0a00d986 */ /* 0x0023e6000c101906 */
[----:B------:R-:W-:Y:S01]  /*8a40*/  IMAD.WIDE R16, R35, 0x4, R18 ;  /* 0x0000000423107825 */ /* 0x000fe200078e0212 */
[----:B--2---:R2:W-:Y:S02]  /*8a50*/  @!P4 STG.E desc[UR6][R12.64], R43 ;  /* 0x0000002b0c00c986 */ /* 0x0045e4000c101906 */
[----:B------:R-:W4:Y:S01]  /*8a60*/  F2F.F32.F64 R47, R46 ;  /* 0x0000002e002f7310 */ /* 0x000f220000301000 */
[----:B---3--:R-:W-:-:S02]  /*8a70*/  IMAD R39, R15, 0x80, R9 ;  /* 0x000000800f277824 */ /* 0x008fc400078e0209 */
[----:B------:R-:W-:-:S05]  /*8a80*/  IMAD.WIDE R14, R33, 0x4, R18 ;  /* 0x00000004210e7825 */ /* 0x000fca00078e0212 */
[----:B------:R-:W3:Y:S01]  /*8a90*/  F2F.F32.F64 R49, R48 ;  /* 0x0000003000317310 */ /* 0x000ee20000301000 */
[----:B------:R-:W-:Y:S01]  /*8aa0*/  IMAD.WIDE R18, R39, 0x4, R18 ;  /* 0x0000000427127825 */ /* 0x000fe200078e0212 */
[----:B------:R0:W-:Y:S04]  /*8ab0*/  @!P3 STG.E desc[UR6][R14.64], R61 ;  /* 0x0000003d0e00b986 */ /* 0x0001e8000c101906 */
[----:B------:R0:W-:Y:S04]  /*8ac0*/  @!P2 STG.E desc[UR6][R16.64], R59 ;  /* 0x0000003b1000a986 */ /* 0x0001e8000c101906 */
[----:B----4-:R4:W-:Y:S04]  /*8ad0*/  @!P1 STG.E desc[UR6][R18.64], R47 ;  /* 0x0000002f12009986 */ /* 0x0109e8000c101906 */
[----:B---3--:R3:W-:Y:S01]  /*8ae0*/  @!P0 STG.E desc[UR6][R20.64], R49 ;  /* 0x0000003114008986 */ /* 0x0087e2000c101906 */
[----:B-----5:R-:W-:-:S05]  /*8af0*/  LOP3.LUT P0, R0, R145, 0x1, RZ, 0xc0, !PT ;  /* 0x0000000191007812 */ /* 0x020fca000780c0ff */
[----:B------:R-:W-:-:S04]  /*8b00*/  IMAD.SHL.U32 R5, R0, 0x8, RZ ;  /* 0x0000000800057824 */ /* 0x000fc800078e00ff */
[----:B0-----:R-:W-:-:S05]  /*8b10*/  IMAD.WIDE.U32 R2, R5, 0x8, R2 ;  /* 0x0000000805027825 */ /* 0x001fca00078e0002 */
[----:B------:R-:W5:Y:S04]  /*8b20*/  LDG.E.64.CONSTANT R6, desc[UR6][R2.64+0x8] ;  /* 0x0000080602067981 */ /* 0x000f68000c1e9b00 */
[----:B------:R-:W3:Y:S04]  /*8b30*/  LDG.E.64.CONSTANT R8, desc[UR6][R2.64+0x10] ;  /* 0x0000100602087981 */ /* 0x000ee8000c1e9b00 */
[----:B-1----:R-:W3:Y:S04]  /*8b40*/  LDG.E.64.CONSTANT R10, desc[UR6][R2.64+0x18] ;  /* 0x00001806020a7981 */ /* 0x002ee8000c1e9b00 */
[----:B--2---:R-:W2:Y:S04]  /*8b50*/  LDG.E.64.CONSTANT R12, desc[UR6][R2.64+0x20] ;  /* 0x00002006020c7981 */ /* 0x004ea8000c1e9b00 */
[----:B------:R-:W2:Y:S04]  /*8b60*/  LDG.E.64.CONSTANT R14, desc[UR6][R2.64+0x28] ;  /* 0x00002806020e7981 */ /* 0x000ea8000c1e9b00 */
[----:B------:R-:W2:Y:S01]  /*8b70*/  LDG.E.64.CONSTANT R16, desc[UR6][R2.64+0x30] ;  /* 0x0000300602107981 */ /* 0x000ea2000c1e9b00 */
[----:B----4-:R-:W-:Y:S01]  /*8b80*/  IMAD.MOV.U32 R18, RZ, RZ, 0x79785eba ;  /* 0x79785ebaff127424 */ /* 0x010fe200078e00ff */
[----:B------:R-:W-:Y:S01]  /*8b90*/  DMUL R4, R26, R26 ;  /* 0x0000001a1a047228 */ /* 0x000fe20000000000 */
[----:B------:R-:W-:Y:S01]  /*8ba0*/  IMAD.MOV.U32 R0, RZ, RZ, 0x3de5db65 ;  /* 0x3de5db65ff007424 */ /* 0x000fe200078e00ff */
[----:B------:R-:W0:Y:S02]  /*8bb0*/  F2F.F32.F64 R51, R50 ;  /* 0x0000003200337310 */ /* 0x000e240000301000 */
[----:B------:R-:W-:-:S02]  /*8bc0*/  FSEL R18, -R18, 4.2945490664224492434e-19, !P0 ;  /* 0x20fd816412127808 */ /* 0x000fc40004000100 */
[----:B------:R-:W-:-:S04]  /*8bd0*/  FSEL R19, R0, -0.082518599927425384521, !P0 ;  /* 0xbda8ff8300137808 */ /* 0x000fc80004000000 */
[----:B------:R-:W1:Y:S08]  /*8be0*/  F2F.F32.F64 R37, R36 ;  /* 0x0000002400257310 */ /* 0x000e700000301000 */
[----:B------:R-:W4:Y:S08]  /*8bf0*/  F2F.F32.F64 R53, R52 ;  /* 0x0000003400357310 */ /* 0x000f300000301000 */
[----:B------:R-:W1:Y:S08]  /*8c00*/  F2F.F32.F64 R55, R54 ;  /* 0x0000003600377310 */ /* 0x000e700000301000 */
[----:B------:R-:W1:Y:S08]  /*8c10*/  F2F.F32.F64 R41, R40 ;  /* 0x0000002800297310 */ /* 0x000e700000301000 */
[----:B------:R-:W1:Y:S01]  /*8c20*/  F2F.F32.F64 R57, R56 ;  /* 0x0000003800397310 */ /* 0x000e620000301000 */
[----:B-----5:R-:W-:-:S08]  /*8c30*/  DFMA R6, R4, R18, R6 ;  /* 0x000000120406722b */ /* 0x020fd00000000006 */
[----:B---3--:R-:W-:-:S08]  /*8c40*/  DFMA R6, R4, R6, R8 ;  /* 0x000000060406722b */ /* 0x008fd00000000008 */
[----:B------:R-:W-:Y:S01]  /*8c50*/  DFMA R6, R4, R6, R10 ;  /* 0x000000060406722b */ /* 0x000fe2000000000a */
[----:B------:R-:W-:-:S07]  /*8c60*/  IMAD.WIDE R10, R33, 0x4, R22 ;  /* 0x00000004210a7825 */ /* 0x000fce00078e0216 */
[----:B--2---:R-:W-:Y:S01]  /*8c70*/  DFMA R6, R4, R6, R12 ;  /* 0x000000060406722b */ /* 0x004fe2000000000c */
[----:B------:R-:W-:-:S07]  /*8c80*/  IMAD.WIDE R12, R35, 0x4, R22 ;  /* 0x00000004230c7825 */ /* 0x000fce00078e0216 */
[----:B------:R-:W-:-:S08]  /*8c90*/  DFMA R6, R4, R6, R14 ;  /* 0x000000060406722b */ /* 0x000fd0000000000e */
[----:B------:R-:W-:-:S08]  /*8ca0*/  DFMA R6, R4, R6, R16 ;  /* 0x000000060406722b */ /* 0x000fd00000000010 */
[----:B------:R-:W-:Y:S02]  /*8cb0*/  DFMA R26, R6, R26, R26 ;  /* 0x0000001a061a722b */ /* 0x000fe4000000001a */
[----:B------:R-:W-:Y:S01]  /*8cc0*/  DFMA R4, R4, R6, 1 ;  /* 0x3ff000000404742b */ /* 0x000fe20000000006 */
[----:B------:R-:W-:-:S09]  /*8cd0*/  IMAD.WIDE R6, R29, 0x4, R22 ;  /* 0x000000041d067825 */ /* 0x000fd200078e0216 */
[----:B------:R-:W-:Y:S02]  /*8ce0*/  FSEL R8, R26, R4, !P0 ;  /* 0x000000041a087208 */ /* 0x000fe40004000000 */
[----:B------:R-:W-:Y:S01]  /*8cf0*/  FSEL R9, R27, R5, !P0 ;  /* 0x000000051b097208 */ /* 0x000fe20004000000 */
[----:B------:R-:W-:Y:S01]  /*8d00*/  IMAD.WIDE R4, R25, 0x4, R22 ;  /* 0x0000000419047825 */ /* 0x000fe200078e0216 */
[----:B------:R-:W-:-:S04]  /*8d10*/  ISETP.NE.AND P0, PT, R184, RZ, PT ;  /* 0x000000ffb800720c */ /* 0x000fc80003f05270 */
[----:B------:R-:W-:-:S09]  /*8d20*/  DFMA R2, R8, -1, RZ ;  /* 0xbff000000802782b */ /* 0x000fd200000000ff */
[----:B0-----:R0:W-:Y:S01]  /*8d30*/  @!P0 STG.E desc[UR6][R4.64], R51 ;  /* 0x0000003304008986 */ /* 0x0011e2000c101906 */
[----:B------:R-:W-:-:S03]  /*8d40*/  LOP3.LUT P0, RZ, R145, 0x2, RZ, 0xc0, !PT ;  /* 0x0000000291ff7812 */ /* 0x000fc6000780c0ff */
[----:B-1----:R0:W-:Y:S01]  /*8d50*/  @!P6 STG.E desc[UR6][R6.64], R37 ;  /* 0x000000250600e986 */ /* 0x0021e2000c101906 */
[----:B------:R-:W-:Y:S02]  /*8d60*/  FSEL R14, R8, R2, !P0 ;  /* 0x00000002080e7208 */ /* 0x000fe40004000000 */
[----:B------:R-:W-:Y:S01]  /*8d70*/  FSEL R15, R9, R3, !P0 ;  /* 0x00000003090f7208 */ /* 0x000fe20004000000 */
[----:B------:R-:W-:-:S04]  /*8d80*/  IMAD.WIDE R2, R31, 0x4, R22 ;  /* 0x000000041f027825 */ /* 0x000fc800078e0216 */
[----:B------:R-:W-:Y:S01]  /*8d90*/  IMAD.WIDE R8, R177, 0x4, R22 ;  /* 0x00000004b1087825 */ /* 0x000fe200078e0216 */
[----:B----4-:R0:W-:Y:S04]  /*8da0*/  @!P5 STG.E desc[UR6][R2.64], R53 ;  /* 0x000000350200d986 */ /* 0x0101e8000c101906 */
[----:B------:R0:W-:Y:S04]  /*8db0*/  @!P4 STG.E desc[UR6][R8.64], R55 ;  /* 0x000000370800c986 */ /* 0x0001e8000c101906 */
[----:B------:R0:W-:Y:S04]  /*8dc0*/  @!P3 STG.E desc[UR6][R10.64], R41 ;  /* 0x000000290a00b986 */ /* 0x0001e8000c101906 */
[----:B------:R0:W-:Y:S01]  /*8dd0*/  @!P2 STG.E desc[UR6][R12.64], R57 ;  /* 0x000000390c00a986 */ /* 0x0001e2000c101906 */
[----:B------:R-:W-:Y:S05]  /*8de0*/  @P1 EXIT ;  /* 0x000000000000194d */ /* 0x000fea0003800000 */
[----:B------:R-:W1:Y:S01]  /*8df0*/  F2F.F32.F64 R15, R14 ;  /* 0x0000000e000f7310 */ /* 0x000e620000301000 */
[----:B0-----:R-:W-:-:S05]  /*8e00*/  IMAD.WIDE R2, R39, 0x4, R22 ;  /* 0x0000000427027825 */ /* 0x001fca00078e0216 */
[----:B-1----:R-:W-:Y:S01]  /*8e10*/  STG.E desc[UR6][R2.64], R15 ;  /* 0x0000000f02007986 */ /* 0x002fe2000c101906 */
[----:B------:R-:W-:Y:S05]  /*8e20*/  EXIT ;  /* 0x000000000000794d */ /* 0x000fea0003800000 */
        .weak           $__internal_0_$__cuda_sm20_div_rn_f64_full
        .type           $__internal_0_$__cuda_sm20_div_rn_f64_full,@function
        .size           $__internal_0_$__cuda_sm20_div_rn_f64_full,($triton_$__internal_accurate_pow - $__internal_0_$__cuda_sm20_div_rn_f64_full)
$__internal_0_$__cuda_sm20_div_rn_f64_full:
[C---:B------:R-:W-:Y:S01]  /*8e30*/  FSETP.GEU.AND P0, PT, |R21|.reuse, 1.469367938527859385e-39, PT ;  /* 0x001000001500780b */ /* 0x040fe20003f0e200 */
[----:B------:R-:W-:Y:S01]  /*8e40*/  IMAD.U32 R27, RZ, RZ, UR5 ;  /* 0x00000005ff1b7e24 */ /* 0x000fe2000f8e00ff */
[C---:B------:R-:W-:Y:S01]  /*8e50*/  LOP3.LUT R24, R21.reuse, 0x800fffff, RZ, 0xc0, !PT ;  /* 0x800fffff15187812 */ /* 0x040fe200078ec0ff */
[----:B------:R-:W-:Y:S01]  /*8e60*/  IMAD.MOV.U32 R65, RZ, RZ, 0x1ca00000 ;  /* 0x1ca00000ff417424 */ /* 0x000fe200078e00ff */
[----:B------:R-:W-:Y:S01]  /*8e70*/  LOP3.LUT R30, R21, 0x7ff00000, RZ, 0xc0, !PT ;  /* 0x7ff00000151e7812 */ /* 0x000fe200078ec0ff */
[----:B------:R-:W-:Y:S01]  /*8e80*/  IMAD.U32 R26, RZ, RZ, UR4 ;  /* 0x00000004ff1a7e24 */ /* 0x000fe2000f8e00ff */
[----:B------:R-:W-:Y:S01]  /*8e90*/  LOP3.LUT R25, R24, 0x3ff00000, RZ, 0xfc, !PT ;  /* 0x3ff0000018197812 */ /* 0x000fe200078efcff */
[----:B------:R-:W-:Y:S01]  /*8ea0*/  IMAD.MOV.U32 R24, RZ, RZ, R20 ;  /* 0x000000ffff187224 */ /* 0x000fe200078e0014 */
[----:B------:R-:W-:Y:S01]  /*8eb0*/  LOP3.LUT R19, R27, 0x7ff00000, RZ, 0xc0, !PT ;  /* 0x7ff000001b137812 */ /* 0x000fe200078ec0ff */
[----:B------:R-:W-:-:S04]  /*8ec0*/  IMAD.MOV.U32 R17, RZ, RZ, R30 ;  /* 0x000000ffff117224 */ /* 0x000fc800078e001e */
[----:B------:R-:W-:Y:S01]  /*8ed0*/  @!P0 DMUL R24, R20, 8.98846567431157953865e+307 ;  /* 0x7fe0000014188828 */ /* 0x000fe20000000000 */
[----:B------:R-:W-:-:S05]  /*8ee0*/  IMAD.MOV.U32 R64, RZ, RZ, R19 ;  /* 0x000000ffff407224 */ /* 0x000fca00078e0013 */
[----:B------:R-:W0:Y:S04]  /*8ef0*/  MUFU.RCP64H R31, R25 ;  /* 0x00000019001f7308 */ /* 0x000e280000001800 */
[----:B------:R-:W-:Y:S02]  /*8f00*/  @!P0 LOP3.LUT R17, R25, 0x7ff00000, RZ, 0xc0, !PT ;  /* 0x7ff0000019118812 */ /* 0x000fe400078ec0ff */
[----:B------:R-:W-:Y:S01]  /*8f10*/  ISETP.GE.U32.AND P0, PT, R19, R30, PT ;  /* 0x0000001e1300720c */ /* 0x000fe20003f06070 */
[----:B------:R-:W-:-:S03]  /*8f20*/  IMAD.MOV.U32 R30, RZ, RZ, 0x1 ;  /* 0x00000001ff1e7424 */ /* 0x000fc600078e00ff */
[----:B------:R-:W-:Y:S02]  /*8f30*/  SEL R59, R65, 0x63400000, !P0 ;  /* 0x63400000413b7807 */ /* 0x000fe40004000000 */
[----:B------:R-:W-:Y:S01]  /*8f40*/  FSETP.GEU.AND P0, PT, |R27|, 1.469367938527859385e-39, PT ;  /* 0x001000001b00780b */ /* 0x000fe20003f0e200 */
[----:B0-----:R-:W-:-:S08]  /*8f50*/  DFMA R48, R30, -R24, 1 ;  /* 0x3ff000001e30742b */ /* 0x001fd00000000818 */
[----:B------:R-:W-:-:S08]  /*8f60*/  DFMA R48, R48, R48, R48 ;  /* 0x000000303030722b */ /* 0x000fd00000000030 */
[----:B------:R-:W-:Y:S01]  /*8f70*/  DFMA R48, R30, R48, R30 ;  /* 0x000000301e30722b */ /* 0x000fe2000000001e */
[----:B------:R-:W-:Y:S01]  /*8f80*/  LOP3.LUT R31, R59, 0x800fffff, R27, 0xf8, !PT ;  /* 0x800fffff3b1f7812 */ /* 0x000fe200078ef81b */
[----:B------:R-:W-:-:S06]  /*8f90*/  IMAD.MOV.U32 R30, RZ, RZ, R26 ;  /* 0x000000ffff1e7224 */ /* 0x000fcc00078e001a */
[----:B------:R-:W-:-:S08]  /*8fa0*/  DFMA R54, R48, -R24, 1 ;  /* 0x3ff000003036742b */ /* 0x000fd00000000818 */
[----:B------:R-:W-:Y:S01]  /*8fb0*/  DFMA R48, R48, R54, R48 ;  /* 0x000000363030722b */ /* 0x000fe20000000030 */
[----:B------:R-:W-:Y:S10]  /*8fc0*/  @P0 BRA `(.L_x_144) ;  /* 0x0000000000200947 */ /* 0x000ff40003800000 */
[----:B------:R-:W-:-:S04]  /*8fd0*/  LOP3.LUT R54, R21, 0x7ff00000, RZ, 0xc0, !PT ;  /* 0x7ff0000015367812 */ /* 0x000fc800078ec0ff */
[----:B------:R-:W-:Y:S01]  /*8fe0*/  ISETP.GE.U32.AND P0, PT, R19, R54, PT ;  /* 0x000000361300720c */ /* 0x000fe20003f06070 */
[----:B------:R-:W-:-:S03]  /*8ff0*/  IMAD.MOV.U32 R54, RZ, RZ, RZ ;  /* 0x000000ffff367224 */ /* 0x000fc600078e00ff */
[----:B------:R-:W-:-:S04]  /*9000*/  SEL R55, R65, 0x63400000, !P0 ;  /* 0x6340000041377807 */ /* 0x000fc80004000000 */
[----:B------:R-:W-:-:S04]  /*9010*/  LOP3.LUT R55, R55, 0x80000000, R27, 0xf8, !PT ;  /* 0x8000000037377812 */ /* 0x000fc800078ef81b */
[----:B------:R-:W-:-:S06]  /*9020*/  LOP3.LUT R55, R55, 0x100000, RZ, 0xfc, !PT ;  /* 0x0010000037377812 */ /* 0x000fcc00078efcff */
[----:B------:R-:W-:-:S10]  /*9030*/  DFMA R30, R30, 2, -R54 ;  /* 0x400000001e1e782b */ /* 0x000fd40000000836 */
[----:B------:R-:W-:-:S07]  /*9040*/  LOP3.LUT R64, R31, 0x7ff00000, RZ, 0xc0, !PT ;  /* 0x7ff000001f407812 */ /* 0x000fce00078ec0ff */
.L_x_144:
[----:B------:R-:W-:Y:S01]  /*9050*/  VIADD R66, R64, 0xffffffff ;  /* 0xffffffff40427836 */ /* 0x000fe20000000000 */
[----:B------:R-:W-:Y:S01]  /*9060*/  DMUL R54, R48, R30 ;  /* 0x0000001e30367228 */ /* 0x000fe20000000000 */
[----:B------:R-:W-:Y:S01]  /*9070*/  VIADD R67, R17, 0xffffffff ;  /* 0xffffffff11437836 */ /* 0x000fe20000000000 */
[----:B------:R-:W-:Y:S02]  /*9080*/  BSSY B1, `(.L_x_145) ;  /* 0x0000038000017945 */ /* 0x000fe40003800000 */
[----:B------:R-:W-:-:S04]  /*9090*/  ISETP.GT.U32.AND P0, PT, R66, 0x7feffffe, PT ;  /* 0x7feffffe4200780c */ /* 0x000fc80003f04070 */
[----:B------:R-:W-:Y:S01]  /*90a0*/  ISETP.GT.U32.OR P0, PT, R67, 0x7feffffe, P0 ;  /* 0x7feffffe4300780c */ /* 0x000fe20000704470 */
[----:B------:R-:W-:-:S08]  /*90b0*/  DFMA R58, R54, -R24, R30 ;  /* 0x80000018363a722b */ /* 0x000fd0000000001e */
[----:B------:R-:W-:-:S04]  /*90c0*/  DFMA R48, R48, R58, R54 ;  /* 0x0000003a3030722b */ /* 0x000fc80000000036 */
[----:B------:R-:W-:Y:S07]  /*90d0*/  @P0 BRA `(.L_x_146) ;  /* 0x0000000000740947 */ /* 0x000fee0003800000 */
[----:B------:R-:W-:Y:S01]  /*90e0*/  LOP3.LUT R26, R21, 0x7ff00000, RZ, 0xc0, !PT ;  /* 0x7ff00000151a7812 */ /* 0x000fe200078ec0ff */
[----:B------:R-:W-:-:S03]  /*90f0*/  UMOV UR8, 0xb9600000 ;  /* 0xb960000000087882 */ /* 0x000fc60000000000 */
[----:B------:R-:W-:Y:S01]  /*9100*/  ISETP.GE.U32.AND P0, PT, R19, R26, PT ;  /* 0x0000001a1300720c */ /* 0x000fe20003f06070 */
[----:B------:R-:W-:-:S03]  /*9110*/  IMAD.MOV R26, RZ, RZ, -R26 ;  /* 0x000000ffff1a7224 */ /* 0x000fc600078e0a1a */
[----:B------:R-:W-:Y:S02]  /*9120*/  SEL R54, R65, 0x63400000, !P0 ;  /* 0x6340000041367807 */ /* 0x000fe40004000000 */
[----:B------:R-:W-:Y:S01]  /*9130*/  VIADDMNMX R19, R19, R26, UR8, !PT ;  /* 0x0000000813137e46 */ /* 0x000fe2000f80011a */
[----:B------:R-:W-:-:S03]  /*9140*/  IMAD.MOV.U32 R26, RZ, RZ, RZ ;  /* 0x000000ffff1a7224 */ /* 0x000fc600078e00ff */
[----:B------:R-:W-:-:S05]  /*9150*/  VIMNMX R19, R19, 0x46a00000, PT ;  /* 0x46a0000013137848 */ /* 0x000fca0003fe0100 */
[----:B------:R-:W-:-:S04]  /*9160*/  IMAD.IADD R19, R19, 0x1, -R54 ;  /* 0x0000000113137824 */ /* 0x000fc800078e0a36 */
[----:B------:R-:W-:-:S06]  /*9170*/  VIADD R27, R19, 0x7fe00000 ;  /* 0x7fe00000131b7836 */ /* 0x000fcc0000000000 */
[----:B------:R-:W-:-:S10]  /*9180*/  DMUL R54, R48, R26 ;  /* 0x0000001a30367228 */ /* 0x000fd40000000000 */
[----:B------:R-:W-:-:S13]  /*9190*/  FSETP.GTU.AND P0, PT, |R55|, 1.469367938527859385e-39, PT ;  /* 0x001000003700780b */ /* 0x000fda0003f0c200 */
[----:B------:R-:W-:Y:S05]  /*91a0*/  @P0 BRA `(.L_x_147) ;  /* 0x0000000000940947 */ /* 0x000fea0003800000 */
[----:B------:R-:W-:Y:S01]  /*91b0*/  DFMA R24, R48, -R24, R30 ;  /* 0x800000183018722b */ /* 0x000fe2000000001e */
[----:B------:R-:W-:-:S09]  /*91c0*/  IMAD.MOV.U32 R26, RZ, RZ, RZ ;  /* 0x000000ffff1a7224 */ /* 0x000fd200078e00ff */
[----:B------:R-:W-:Y:S02]  /*91d0*/  FSETP.NEU.AND P0, PT, R25, RZ, PT ;  /* 0x000000ff1900720b */ /* 0x000fe40003f0d000 */
[----:B------:R-:W-:-:S04]  /*91e0*/  LOP3.LUT R17, R25, 0x80000000, R21, 0x48, !PT ;  /* 0x8000000019117812 */ /* 0x000fc800078e4815 */
[----:B------:R-:W-:-:S07]  /*91f0*/  LOP3.LUT R27, R17, R27, RZ, 0xfc, !PT ;  /* 0x0000001b111b7212 */ /* 0x000fce00078efcff */
[----:B------:R-:W-:Y:S05]  /*9200*/  @!P0 BRA `(.L_x_147) ;  /* 0x00000000007c8947 */ /* 0x000fea0003800000 */
[----:B------:R-:W-:Y:S01]  /*9210*/  IMAD.MOV R21, RZ, RZ, -R19 ;  /* 0x000000ffff157224 */ /* 0x000fe200078e0a13 */
[----:B------:R-:W-:Y:S01]  /*9220*/  DMUL.RP R26, R48, R26 ;  /* 0x0000001a301a7228 */ /* 0x000fe20000008000 */
[----:B------:R-:W-:Y:S01]  /*9230*/  IMAD.MOV.U32 R20, RZ, RZ, RZ ;  /* 0x000000ffff147224 */ /* 0x000fe200078e00ff */
[----:B------:R-:W-:-:S05]  /*9240*/  IADD3 R19, -R19, -0x43300000, RZ ;  /* 0xbcd0000013137810 */ /* 0x000fca0007ffe1ff */
[----:B------:R-:W-:-:S03]  /*9250*/  DFMA R20, R54, -R20, R48 ;  /* 0x800000143614722b */ /* 0x000fc60000000030 */
[----:B------:R-:W-:-:S07]  /*9260*/  LOP3.LUT R17, R27, R17, RZ, 0x3c, !PT ;  /* 0x000000111b117212 */ /* 0x000fce00078e3cff */
[----:B------:R-:W-:-:S04]  /*9270*/  FSETP.NEU.AND P0, PT, |R21|, R19, PT ;  /* 0x000000131500720b */ /* 0x000fc80003f0d200 */
[----:B------:R-:W-:Y:S02]  /*9280*/  FSEL R54, R26, R54, !P0 ;  /* 0x000000361a367208 */ /* 0x000fe40004000000 */
[----:B------:R-:W-:Y:S01]  /*9290*/  FSEL R55, R17, R55, !P0 ;  /* 0x0000003711377208 */ /* 0x000fe20004000000 */
[----:B------:R-:W-:Y:S06]  /*92a0*/  BRA `(.L_x_147) ;  /* 0x0000000000547947 */ /* 0x000fec0003800000 */
.L_x_146:
[----:B------:R-:W-:-:S14]  /*92b0*/  DSETP.NAN.AND P0, PT, R26, R26, PT ;  /* 0x0000001a1a00722a */ /* 0x000fdc0003f08000 */
[----:B------:R-:W-:Y:S05]  /*92c0*/  @P0 BRA `(.L_x_148) ;  /* 0x0000000000440947 */ /* 0x000fea0003800000 */
[----:B------:R-:W-:-:S14]  /*92d0*/  DSETP.NAN.AND P0, PT, R20, R20, PT ;  /* 0x000000141400722a */ /* 0x000fdc0003f08000 */
[----:B------:R-:W-:Y:S05]  /*92e0*/  @P0 BRA `(.L_x_149) ;  /* 0x0000000000300947 */ /* 0x000fea0003800000 */
[----:B------:R-:W-:Y:S01]  /*92f0*/  ISETP.NE.AND P0, PT, R64, R17, PT ;  /* 0x000000114000720c */ /* 0x000fe20003f05270 */
[----:B------:R-:W-:Y:S02]  /*9300*/  IMAD.MOV.U32 R54, RZ, RZ, 0x0 ;  /* 0x00000000ff367424 */ /* 0x000fe400078e00ff */
[----:B------:R-:W-:-:S10]  /*9310*/  IMAD.MOV.U32 R55, RZ, RZ, -0x80000 ;  /* 0xfff80000ff377424 */ /* 0x000fd400078e00ff */
[----:B------:R-:W-:Y:S05]  /*9320*/  @!P0 BRA `(.L_x_147) ;  /* 0x0000000000348947 */ /* 0x000fea0003800000 */
[----:B------:R-:W-:Y:S02]  /*9330*/  ISETP.NE.AND P0, PT, R64, 0x7ff00000, PT ;  /* 0x7ff000004000780c */ /* 0x000fe40003f05270 */
[----:B------:R-:W-:Y:S02]  /*9340*/  LOP3.LUT R55, R27, 0x80000000, R21, 0x48, !PT ;  /* 0x800000001b377812 */ /* 0x000fe400078e4815 */
[----:B------:R-:W-:-:S13]  /*9350*/  ISETP.EQ.OR P0, PT, R17, RZ, !P0 ;  /* 0x000000ff1100720c */ /* 0x000fda0004702670 */
[----:B------:R-:W-:Y:S01]  /*9360*/  @P0 LOP3.LUT R17, R55, 0x7ff00000, RZ, 0xfc, !PT ;  /* 0x7ff0000037110812 */ /* 0x000fe200078efcff */
[----:B------:R-:W-:Y:S02]  /*9370*/  @!P0 IMAD.MOV.U32 R54, RZ, RZ, RZ ;  /* 0x000000ffff368224 */ /* 0x000fe400078e00ff */
[----:B------:R-:W-:Y:S02]  /*9380*/  @P0 IMAD.MOV.U32 R54, RZ, RZ, RZ ;  /* 0x000000ffff360224 */ /* 0x000fe400078e00ff */
[----:B------:R-:W-:Y:S01]  /*9390*/  @P0 IMAD.MOV.U32 R55, RZ, RZ, R17 ;  /* 0x000000ffff370224 */ /* 0x000fe200078e0011 */
[----:B------:R-:W-:Y:S06]  /*93a0*/  BRA `(.L_x_147) ;  /* 0x0000000000147947 */ /* 0x000fec0003800000 */
.L_x_149:
[----:B------:R-:W-:Y:S01]  /*93b0*/  LOP3.LUT R55, R21, 0x80000, RZ, 0xfc, !PT ;  /* 0x0008000015377812 */ /* 0x000fe200078efcff */
[----:B------:R-:W-:Y:S01]  /*93c0*/  IMAD.MOV.U32 R54, RZ, RZ, R20 ;  /* 0x000000ffff367224 */ /* 0x000fe200078e0014 */
[----:B------:R-:W-:Y:S06]  /*93d0*/  BRA `(.L_x_147) ;  /* 0x0000000000087947 */ /* 0x000fec0003800000 */
.L_x_148:
[----:B------:R-:W-:Y:S01]  /*93e0*/  LOP3.LUT R55, R27, 0x80000, RZ, 0xfc, !PT ;  /* 0x000800001b377812 */ /* 0x000fe200078efcff */
[----:B------:R-:W-:-:S07]  /*93f0*/  IMAD.MOV.U32 R54, RZ, RZ, R26 ;  /* 0x000000ffff367224 */ /* 0x000fce00078e001a */
.L_x_147:
[----:B------:R-:W-:Y:S05]  /*9400*/  BSYNC B1 ;  /* 0x0000000000017941 */ /* 0x000fea0003800000 */
.L_x_145:
[----:B------:R-:W-:Y:S02]  /*9410*/  IMAD.MOV.U32 R20, RZ, RZ, R61 ;  /* 0x000000ffff147224 */ /* 0x000fe400078e003d */
[----:B------:R-:W-:-:S04]  /*9420*/  IMAD.MOV.U32 R21, RZ, RZ, 0x0 ;  /* 0x00000000ff157424 */ /* 0x000fc800078e00ff */
[----:B------:R-:W-:Y:S05]  /*9430*/  RET.REL.NODEC R20 `(triton_) ;  /* 0xffffff6814f07950 */ /* 0x000fea0003c3ffff */
        .type           $triton_$__internal_accurate_pow,@function
        .size           $triton_$__internal_accurate_pow,($triton_$__internal_trig_reduction_slowpathd - $triton_$__internal_accurate_pow)
$triton_$__internal_accurate_pow:
[----:B------:R-:W-:Y:S01]  /*9440*/  ISETP.GT.U32.AND P0, PT, R31, 0xfffff, PT ;  /* 0x000fffff1f00780c */ /* 0x000fe20003f04070 */
[--C-:B------:R-:W-:Y:S01]  /*9450*/  IMAD.MOV.U32 R4, RZ, RZ, R30.reuse ;  /* 0x000000ffff047224 */ /* 0x100fe200078e001e */
[--C-:B------:R-:W-:Y:S01]  /*9460*/  SHF.R.U32.HI R23, RZ, 0x14, R31.reuse ;  /* 0x00000014ff177819 */ /* 0x100fe2000001161f */
[--C-:B------:R-:W-:Y:S01]  /*9470*/  IMAD.MOV.U32 R5, RZ, RZ, R31.reuse ;  /* 0x000000ffff057224 */ /* 0x100fe200078e001f */
[----:B------:R-:W-:Y:S01]  /*9480*/  UMOV UR4, 0x7d2cafe2 ;  /* 0x7d2cafe200047882 */ /* 0x000fe20000000000 */
[----:B------:R-:W-:Y:S01]  /*9490*/  IMAD.MOV.U32 R20, RZ, RZ, R31 ;  /* 0x000000ffff147224 */ /* 0x000fe200078e001f */
[----:B------:R-:W-:Y:S01]  /*94a0*/  UMOV UR5, 0x3eb0f5ff ;  /* 0x3eb0f5ff00057882 */ /* 0x000fe20000000000 */
[----:B------:R-:W-:Y:S02]  /*94b0*/  IMAD.MOV.U32 R24, RZ, RZ, R30 ;  /* 0x000000ffff187224 */ /* 0x000fe400078e001e */
[----:B------:R-:W-:Y:S02]  /*94c0*/  IMAD.MOV.U32 R48, RZ, RZ, 0x41ad3b5a ;  /* 0x41ad3b5aff307424 */ /* 0x000fe400078e00ff */
[----:B------:R-:W-:-:S02]  /*94d0*/  IMAD.MOV.U32 R49, RZ, RZ, 0x3ed0f5d2 ;  /* 0x3ed0f5d2ff317424 */ /* 0x000fc400078e00ff */
[----:B------:R-:W-:-:S10]  /*94e0*/  @!P0 DMUL R4, R4, 1.80143985094819840000e+16 ;  /* 0x4350000004048828 */ /* 0x000fd40000000000 */
[----:B------:R-:W-:Y:S01]  /*94f0*/  @!P0 LEA.HI R23, R5, 0xffffffca, RZ, 0xc ;  /* 0xffffffca05178811 */ /* 0x000fe200078f60ff */
[----:B------:R-:W-:Y:S02]  /*9500*/  @!P0 IMAD.MOV.U32 R20, RZ, RZ, R5 ;  /* 0x000000ffff148224 */ /* 0x000fe400078e0005 */
[----:B------:R-:W-:Y:S02]  /*9510*/  IMAD.MOV.U32 R5, RZ, RZ, R22 ;  /* 0x000000ffff057224 */ /* 0x000fe400078e0016 */
[----:B------:R-:W-:Y:S01]  /*9520*/  @!P0 IMAD.MOV.U32 R24, RZ, RZ, R4 ;  /* 0x000000ffff188224 */ /* 0x000fe200078e0004 */
[----:B------:R-:W-:Y:S01]  /*9530*/  LOP3.LUT R20, R20, 0x800fffff, RZ, 0xc0, !PT ;  /* 0x800fffff14147812 */ /* 0x000fe200078ec0ff */
[C---:B------:R-:W-:Y:S02]  /*9540*/  IMAD.SHL.U32 R22, R5.reuse, 0x2, RZ ;  /* 0x0000000205167824 */ /* 0x040fe400078e00ff */
[----:B------:R-:W-:Y:S01]  /*9550*/  IMAD.MOV.U32 R4, RZ, RZ, R21 ;  /* 0x000000ffff047224 */ /* 0x000fe200078e0015 */
[----:B------:R-:W-:Y:S01]  /*9560*/  LOP3.LUT R21, R5, 0xff0fffff, RZ, 0xc0, !PT ;  /* 0xff0fffff05157812 */ /* 0x000fe200078ec0ff */
[----:B------:R-:W-:Y:S01]  /*9570*/  VIADD R87, R23, 0xfffffc01 ;  /* 0xfffffc0117577836 */ /* 0x000fe20000000000 */
[----:B------:R-:W-:-:S02]  /*9580*/  ISETP.GT.U32.AND P0, PT, R22, -0x2000001, PT ;  /* 0xfdffffff1600780c */ /* 0x000fc40003f04070 */
[----:B------:R-:W-:Y:S01]  /*9590*/  LOP3.LUT R25, R20, 0x3ff00000, RZ, 0xfc, !PT ;  /* 0x3ff0000014197812 */ /* 0x000fe200078efcff */
[----:B------:R-:W-:Y:S01]  /*95a0*/  IMAD.MOV.U32 R20, RZ, RZ, RZ ;  /* 0x000000ffff147224 */ /* 0x000fe200078e00ff */
[----:B------:R-:W-:Y:S02]  /*95b0*/  SEL R5, R21, R5, P0 ;  /* 0x0000000515057207 */ /* 0x000fe40000000000 */
[----:B------:R-:W-:-:S13]  /*95c0*/  ISETP.GE.U32.AND P0, PT, R25, 0x3ff6a09f, PT ;  /* 0x3ff6a09f1900780c */ /* 0x000fda0003f06070 */
[----:B------:R-:W-:Y:S02]  /*95d0*/  @P0 VIADD R21, R25, 0xfff00000 ;  /* 0xfff0000019150836 */ /* 0x000fe40000000000 */
[----:B------:R-:W-:Y:S02]  /*95e0*/  @P0 VIADD R87, R23, 0xfffffc02 ;  /* 0xfffffc0217570836 */ /* 0x000fe40000000000 */
[----:B------:R-:W-:-:S06]  /*95f0*/  @P0 IMAD.MOV.U32 R25, RZ, RZ, R21 ;  /* 0x000000ffff190224 */ /* 0x000fcc00078e0015 */
[C---:B------:R-:W-:Y:S02]  /*9600*/  DADD R30, R24.reuse, 1 ;  /* 0x3ff00000181e7429 */ /* 0x040fe40000000000 */
[----:B------:R-:W-:-:S04]  /*9610*/  DADD R24, R24, -1 ;  /* 0xbff0000018187429 */ /* 0x000fc80000000000 */
[----:B------:R-:W0:Y:S02]  /*9620*/  MUFU.RCP64H R21, R31 ;  /* 0x0000001f00157308 */ /* 0x000e240000001800 */
[----:B0-----:R-:W-:-:S08]  /*9630*/  DFMA R22, -R30, R20, 1 ;  /* 0x3ff000001e16742b */ /* 0x001fd00000000114 */
[----:B------:R-:W-:-:S08]  /*9640*/  DFMA R22, R22, R22, R22 ;  /* 0x000000161616722b */ /* 0x000fd00000000016 */
[----:B------:R-:W-:-:S08]  /*9650*/  DFMA R20, R20, R22, R20 ;  /* 0x000000161414722b */ /* 0x000fd00000000014 */
[----:B------:R-:W-:-:S08]  /*9660*/  DMUL R22, R24, R20 ;  /* 0x0000001418167228 */ /* 0x000fd00000000000 */
[----:B------:R-:W-:-:S08]  /*9670*/  DFMA R22, R24, R20, R22 ;  /* 0x000000141816722b */ /* 0x000fd00000000016 */
[-C--:B------:R-:W-:Y:S02]  /*9680*/  DMUL R46, R22, R22.reuse ;  /* 0x00000016162e7228 */ /* 0x080fe40000000000 */
[----:B------:R-:W-:Y:S02]  /*9690*/  DADD R58, R24, -R22 ;  /* 0x00000000183a7229 */ /* 0x000fe40000000816 */
[----:B------:R-:W-:-:S04]  /*96a0*/  DMUL R54, R22, R22 ;  /* 0x0000001616367228 */ /* 0x000fc80000000000 */
[----:B------:R-:W-:Y:S01]  /*96b0*/  DFMA R30, R46, UR4, R48 ;  /* 0x000000042e1e7c2b */ /* 0x000fe20008000030 */
[----:B------:R-:W-:Y:S01]  /*96c0*/  UMOV UR4, 0x75488a3f ;  /* 0x75488a3f00047882 */ /* 0x000fe20000000000 */
[----:B------:R-:W-:Y:S01]  /*96d0*/  UMOV UR5, 0x3ef3b20a ;  /* 0x3ef3b20a00057882 */ /* 0x000fe20000000000 */
[----:B------:R-:W-:Y:S02]  /*96e0*/  DADD R58, R58, R58 ;  /* 0x000000003a3a7229 */ /* 0x000fe4000000003a */
[----:B------:R-:W-:-:S03]  /*96f0*/  DFMA R64, R22, R22, -R54 ;  /* 0x000000161640722b */ /* 0x000fc60000000836 */
[----:B------:R-:W-:Y:S01]  /*9700*/  DFMA R30, R46, R30, UR4 ;  /* 0x000000042e1e7e2b */ /* 0x000fe2000800001e */
[----:B------:R-:W-:Y:S01]  /*9710*/  UMOV UR4, 0xe4faecd5 ;  /* 0xe4faecd500047882 */ /* 0x000fe20000000000 */
[----:B------:R-:W-:Y:S01]  /*9720*/  UMOV UR5, 0x3f1745cd ;  /* 0x3f1745cd00057882 */ /* 0x000fe20000000000 */
[----:B------:R-:W-:-:S05]  /*9730*/  DFMA R24, R24, -R22, R58 ;  /* 0x800000161818722b */ /* 0x000fca000000003a */
[----:B------:R-:W-:Y:S01]  /*9740*/  DFMA R30, R46, R30, UR4 ;  /* 0x000000042e1e7e2b */ /* 0x000fe2000800001e */
[----:B------:R-:W-:Y:S01]  /*9750*/  UMOV UR4, 0x258a578b ;  /* 0x258a578b00047882 */ /* 0x000fe20000000000 */
[----:B------:R-:W-:Y:S01]  /*9760*/  UMOV UR5, 0x3f3c71c7 ;  /* 0x3f3c71c700057882 */ /* 0x000fe20000000000 */
[----:B------:R-:W-:-:S05]  /*9770*/  DMUL R58, R20, R24 ;  /* 0x00000018143a7228 */ /* 0x000fca0000000000 */
[----:B------:R-:W-:Y:S01]  /*9780*/  DFMA R30, R46, R30, UR4 ;  /* 0x000000042e1e7e2b */ /* 0x000fe2000800001e */
[----:B------:R-:W-:Y:S01]  /*9790*/  UMOV UR4, 0x9242b910 ;  /* 0x9242b91000047882 */ /* 0x000fe20000000000 */
[----:B------:R-:W-:-:S03]  /*97a0*/  UMOV UR5, 0x3f624924 ;  /* 0x3f62492400057882 */ /* 0x000fc60000000000 */
[----:B------:R-:W-:Y:S02]  /*97b0*/  VIADD R67, R59, 0x100000 ;  /* 0x001000003b437836 */ /* 0x000fe40000000000 */
[----:B------:R-:W-:Y:S01]  /*97c0*/  IMAD.MOV.U32 R66, RZ, RZ, R58 ;  /* 0x000000ffff427224 */ /* 0x000fe200078e003a */
[----:B------:R-:W-:Y:S01]  /*97d0*/  DFMA R30, R46, R30, UR4 ;  /* 0x000000042e1e7e2b */ /* 0x000fe2000800001e */
[----:B------:R-:W-:Y:S01]  /*97e0*/  UMOV UR4, 0x99999dfb ;  /* 0x99999dfb00047882 */ /* 0x000fe20000000000 */
[----:B------:R-:W-:-:S03]  /*97f0*/  UMOV UR5, 0x3f899999 ;  /* 0x3f89999900057882 */ /* 0x000fc60000000000 */
[----:B------:R-:W-:-:S03]  /*9800*/  DFMA R64, R22, R66, R64 ;  /* 0x000000421640722b */ /* 0x000fc60000000040 */
[----:B------:R-:W-:Y:S01]  /*9810*/  DFMA R48, R46, R30, UR4 ;  /* 0x000000042e307e2b */ /* 0x000fe2000800001e */
[----:B------:R-:W-:Y:S01]  /*9820*/  UMOV UR4, 0x55555555 ;  /* 0x5555555500047882 */ /* 0x000fe20000000000 */
[----:B------:R-:W-:-:S06]  /*9830*/  UMOV UR5, 0x3fb55555 ;  /* 0x3fb5555500057882 */ /* 0x000fcc0000000000 */
[----:B------:R-:W-:-:S08]  /*9840*/  DFMA R30, R46, R48, UR4 ;  /* 0x000000042e1e7e2b */ /* 0x000fd00008000030 */
[----:B------:R-:W-:Y:S01]  /*9850*/  DADD R56, -R30, UR4 ;  /* 0x000000041e387e29 */ /* 0x000fe20008000100 */
[----:B------:R-:W-:Y:S01]  /*9860*/  UMOV UR4, 0xb9e7b0 ;  /* 0x00b9e7b000047882 */ /* 0x000fe20000000000 */
[----:B------:R-:W-:-:S06]  /*9870*/  UMOV UR5, 0x3c46a4cb ;  /* 0x3c46a4cb00057882 */ /* 0x000fcc0000000000 */
[----:B------:R-:W-:Y:S02]  /*9880*/  DFMA R56, R46, R48, R56 ;  /* 0x000000302e38722b */ /* 0x000fe40000000038 */
[----:B------:R-:W-:-:S06]  /*9890*/  DMUL R46, R22, R54 ;  /* 0x00000036162e7228 */ /* 0x000fcc0000000000 */
[----:B------:R-:W-:Y:S01]  /*98a0*/  DADD R56, R56, -UR4 ;  /* 0x8000000438387e29 */ /* 0x000fe20008000000 */
[----:B------:R-:W-:Y:S01]  /*98b0*/  UMOV UR4, 0x80000000 ;  /* 0x8000000000047882 */ /* 0x000fe20000000000 */
[----:B------:R-:W-:Y:S01]  /*98c0*/  DFMA R68, R22, R54, -R46 ;  /* 0x000000361644722b */ /* 0x000fe2000000082e */
[----:B------:R-:W-:-:S05]  /*98d0*/  UMOV UR5, 0x43300000 ;  /* 0x4330000000057882 */ /* 0x000fca0000000000 */
[----:B------:R-:W-:Y:S02]  /*98e0*/  DADD R48, R30, R56 ;  /* 0x000000001e307229 */ /* 0x000fe40000000038 */
[----:B------:R-:W-:-:S06]  /*98f0*/  DFMA R68, R58, R54, R68 ;  /* 0x000000363a44722b */ /* 0x000fcc0000000044 */
[----:B------:R-:W-:Y:S02]  /*9900*/  DMUL R54, R48, R46 ;  /* 0x0000002e30367228 */ /* 0x000fe40000000000 */
[----:B------:R-:W-:Y:S02]  /*9910*/  DADD R58, R30, -R48 ;  /* 0x000000001e3a7229 */ /* 0x000fe40000000830 */
[----:B------:R-:W-:-:S04]  /*9920*/  DFMA R68, R22, R64, R68 ;  /* 0x000000401644722b */ /* 0x000fc80000000044 */
[----:B------:R-:W-:Y:S02]  /*9930*/  DFMA R30, R48, R46, -R54 ;  /* 0x0000002e301e722b */ /* 0x000fe40000000836 */
[----:B------:R-:W-:-:S06]  /*9940*/  DADD R58, R56, R58 ;  /* 0x00000000383a7229 */ /* 0x000fcc000000003a */
[----:B------:R-:W-:-:S08]  /*9950*/  DFMA R30, R48, R68, R30 ;  /* 0x00000044301e722b */ /* 0x000fd0000000001e */
[----:B------:R-:W-:-:S08]  /*9960*/  DFMA R58, R58, R46, R30 ;  /* 0x0000002e3a3a722b */ /* 0x000fd0000000001e */
[----:B------:R-:W-:-:S08]  /*9970*/  DADD R46, R54, R58 ;  /* 0x00000000362e7229 */ /* 0x000fd0000000003a */
[--C-:B------:R-:W-:Y:S02]  /*9980*/  DADD R30, R22, R46.reuse ;  /* 0x00000000161e7229 */ /* 0x100fe4000000002e */
[----:B------:R-:W-:-:S06]  /*9990*/  DADD R54, R54, -R46 ;  /* 0x0000000036367229 */ /* 0x000fcc000000082e */
[----:B------:R-:W-:Y:S02]  /*99a0*/  DADD R22, R22, -R30 ;  /* 0x0000000016167229 */ /* 0x000fe4000000081e */
[----:B------:R-:W-:-:S06]  /*99b0*/  DADD R54, R58, R54 ;  /* 0x000000003a367229 */ /* 0x000fcc0000000036 */
[----:B------:R-:W-:-:S08]  /*99c0*/  DADD R22, R46, R22 ;  /* 0x000000002e167229 */ /* 0x000fd00000000016 */
[----:B------:R-:W-:-:S08]  /*99d0*/  DADD R22, R54, R22 ;  /* 0x0000000036167229 */ /* 0x000fd00000000016 */
[----:B------:R-:W-:Y:S01]  /*99e0*/  DFMA R24, R20, R24, R22 ;  /* 0x000000181418722b */ /* 0x000fe20000000016 */
[----:B------:R-:W-:Y:S01]  /*99f0*/  LOP3.LUT R22, R87, 0x80000000, RZ, 0x3c, !PT ;  /* 0x8000000057167812 */ /* 0x000fe200078e3cff */
[----:B------:R-:W-:-:S06]  /*9a00*/  IMAD.MOV.U32 R23, RZ, RZ, 0x43300000 ;  /* 0x43300000ff177424 */ /* 0x000fcc00078e00ff */
[----:B------:R-:W-:Y:S02]  /*9a10*/  DADD R46, R30, R24 ;  /* 0x000000001e2e7229 */ /* 0x000fe40000000018 */
[----:B------:R-:W-:Y:S01]  /*9a20*/  DADD R22, R22, -UR4 ;  /* 0x8000000416167e29 */ /* 0x000fe20008000000 */
[----:B------:R-:W-:Y:S01]  /*9a30*/  UMOV UR4, 0xfefa39ef ;  /* 0xfefa39ef00047882 */ /* 0x000fe20000000000 */
[----:B------:R-:W-:-:S04]  /*9a40*/  UMOV UR5, 0x3fe62e42 ;  /* 0x3fe62e4200057882 */ /* 0x000fc80000000000 */
[--C-:B------:R-:W-:Y:S02]  /*9a50*/  DADD R30, R30, -R46.reuse ;  /* 0x000000001e1e7229 */ /* 0x100fe4000000082e */
[----:B------:R-:W-:-:S06]  /*9a60*/  DFMA R20, R22, UR4, R46 ;  /* 0x0000000416147c2b */ /* 0x000fcc000800002e */
[----:B------:R-:W-:Y:S02]  /*9a70*/  DADD R30, R24, R30 ;  /* 0x00000000181e7229 */ /* 0x000fe4000000001e */
[----:B------:R-:W-:Y:S01]  /*9a80*/  DFMA R48, -R22, UR4, R20 ;  /* 0x0000000416307c2b */ /* 0x000fe20008000114 */
[----:B------:R-:W-:Y:S01]  /*9a90*/  UMOV UR4, 0x3b39803f ;  /* 0x3b39803f00047882 */ /* 0x000fe20000000000 */
[----:B------:R-:W-:-:S06]  /*9aa0*/  UMOV UR5, 0x3c7abc9e ;  /* 0x3c7abc9e00057882 */ /* 0x000fcc0000000000 */
[----:B------:R-:W-:-:S08]  /*9ab0*/  DADD R48, -R46, R48 ;  /* 0x000000002e307229 */ /* 0x000fd00000000130 */
[----:B------:R-:W-:-:S08]  /*9ac0*/  DADD R30, R30, -R48 ;  /* 0x000000001e1e7229 */ /* 0x000fd00000000830 */
[----:B------:R-:W-:Y:S01]  /*9ad0*/  DFMA R30, R22, UR4, R30 ;  /* 0x00000004161e7c2b */ /* 0x000fe2000800001e */
[----:B------:R-:W-:Y:S01]  /*9ae0*/  UMOV UR4, 0xfefa39ef ;  /* 0xfefa39ef00047882 */ /* 0x000fe20000000000 */
[----:B------:R-:W-:-:S06]  /*9af0*/  UMOV UR5, 0x3fe62e42 ;  /* 0x3fe62e4200057882 */ /* 0x000fcc0000000000 */
[----:B------:R-:W-:-:S08]  /*9b00*/  DADD R22, R20, R30 ;  /* 0x0000000014167229 */ /* 0x000fd0000000001e */
[----:B------:R-:W-:Y:S02]  /*9b10*/  DADD R24, R20, -R22 ;  /* 0x0000000014187229 */ /* 0x000fe40000000816 */
[----:B------:R-:W-:-:S06]  /*9b20*/  DMUL R20, R22, R4 ;  /* 0x0000000416147228 */ /* 0x000fcc0000000000 */
[----:B------:R-:W-:Y:S02]  /*9b30*/  DADD R24, R30, R24 ;  /* 0x000000001e187229 */ /* 0x000fe40000000018 */
[----:B------:R-:W-:-:S08]  /*9b40*/  DFMA R22, R22, R4, -R20 ;  /* 0x000000041616722b */ /* 0x000fd00000000814 */
[----:B------:R-:W-:Y:S01]  /*9b50*/  DFMA R24, R24, R4, R22 ;  /* 0x000000041818722b */ /* 0x000fe20000000016 */
[----:B------:R-:W-:Y:S02]  /*9b60*/  IMAD.MOV.U32 R22, RZ, RZ, 0x652b82fe ;  /* 0x652b82feff167424 */ /* 0x000fe400078e00ff */
[----:B------:R-:W-:-:S05]  /*9b70*/  IMAD.MOV.U32 R23, RZ, RZ, 0x3ff71547 ;  /* 0x3ff71547ff177424 */ /* 0x000fca00078e00ff */
[----:B------:R-:W-:-:S08]  /*9b80*/  DADD R4, R20, R24 ;  /* 0x0000000014047229 */ /* 0x000fd00000000018 */
[----:B------:R-:W-:Y:S02]  /*9b90*/  DFMA R22, R4, R22, 6.75539944105574400000e+15 ;  /* 0x433800000416742b */ /* 0x000fe40000000016 */
[----:B------:R-:W-:-:S05]  /*9ba0*/  FADD.FTZ R48, |R5|, -RZ ;  /* 0x800000ff05307221 */ /* 0x000fca0000010200 */
[----:B------:R-:W-:Y:S01]  /*9bb0*/  FSETP.GEU.AND P0, PT, R48, 4.1917929649353027344, PT ;  /* 0x4086232b3000780b */ /* 0x000fe20003f0e000 */
[----:B------:R-:W-:-:S08]  /*9bc0*/  DADD R30, R22, -6.75539944105574400000e+15 ;  /* 0xc3380000161e7429 */ /* 0x000fd00000000000 */
[----:B------:R-:W-:Y:S01]  /*9bd0*/  DFMA R46, R30, -UR4, R4 ;  /* 0x800000041e2e7c2b */ /* 0x000fe20008000004 */
[----:B------:R-:W-:Y:S01]  /*9be0*/  UMOV UR4, 0x3b39803f ;  /* 0x3b39803f00047882 */ /* 0x000fe20000000000 */
[----:B------:R-:W-:-:S06]  /*9bf0*/  UMOV UR5, 0x3c7abc9e ;  /* 0x3c7abc9e00057882 */ /* 0x000fcc0000000000 */
[----:B------:R-:W-:Y:S01]  /*9c00*/  DFMA R30, R30, -UR4, R46 ;  /* 0x800000041e1e7c2b */ /* 0x000fe2000800002e */
[----:B------:R-:W-:Y:S01]  /*9c10*/  UMOV UR4, 0x69ce2bdf ;  /* 0x69ce2bdf00047882 */ /* 0x000fe20000000000 */
[----:B------:R-:W-:Y:S01]  /*9c20*/  IMAD.MOV.U32 R46, RZ, RZ, -0x35dec16 ;  /* 0xfca213eaff2e7424 */ /* 0x000fe200078e00ff */
[----:B------:R-:W-:Y:S01]  /*9c30*/  UMOV UR5, 0x3e5ade15 ;  /* 0x3e5ade1500057882 */ /* 0x000fe20000000000 */
[----:B------:R-:W-:-:S06]  /*9c40*/  IMAD.MOV.U32 R47, RZ, RZ, 0x3e928af3 ;  /* 0x3e928af3ff2f7424 */ /* 0x000fcc00078e00ff */
[----:B------:R-:W-:Y:S01]  /*9c50*/  DFMA R46, R30, UR4, R46 ;  /* 0x000000041e2e7c2b */ /* 0x000fe2000800002e */
[----:B------:R-:W-:Y:S01]  /*9c60*/  UMOV UR4, 0x62401315 ;  /* 0x6240131500047882 */ /* 0x000fe20000000000 */
[----:B------:R-:W-:-:S06]  /*9c70*/  UMOV UR5, 0x3ec71dee ;  /* 0x3ec71dee00057882 */ /* 0x000fcc0000000000 */
[----:B------:R-:W-:Y:S01]  /*9c80*/  DFMA R46, R30, R46, UR4 ;  /* 0x000000041e2e7e2b */ /* 0x000fe2000800002e */
        /* <DEDUP_REMOVED lines=20> */
[----:B------:R-:W-:-:S08]  /*9dd0*/  DFMA R46, R30, R46, UR4 ;  /* 0x000000041e2e7e2b */ /* 0x000fd0000800002e */
[----:B------:R-:W-:-:S08]  /*9de0*/  DFMA R46, R30, R46, 1 ;  /* 0x3ff000001e2e742b */ /* 0x000fd0000000002e */
[----:B------:R-:W-:Y:S02]  /*9df0*/  DFMA R30, R30, R46, 1 ;  /* 0x3ff000001e1e742b */ /* 0x000fe4000000002e */
[----:B------:R-:W-:-:S08]  /*9e00*/  DADD R46, R20, -R4 ;  /* 0x00000000142e7229 */ /* 0x000fd00000000804 */
[----:B------:R-:W-:Y:S01]  /*9e10*/  DADD R24, R24, R46 ;  /* 0x0000000018187229 */ /* 0x000fe2000000002e */
[----:B------:R-:W-:Y:S02]  /*9e20*/  IMAD R21, R22, 0x100000, R31 ;  /* 0x0010000016157824 */ /* 0x000fe400078e021f */
[----:B------:R-:W-:Y:S01]  /*9e30*/  IMAD.MOV.U32 R20, RZ, RZ, R30 ;  /* 0x000000ffff147224 */ /* 0x000fe200078e001e */
[----:B------:R-:W-:Y:S07]  /*9e40*/  @!P0 BRA `(.L_x_150) ;  /* 0x0000000000308947 */ /* 0x000fee0003800000 */
[C---:B------:R-:W-:Y:S02]  /*9e50*/  DADD R20, R4.reuse, +INF ;  /* 0x7ff0000004147429 */ /* 0x040fe40000000000 */
[----:B------:R-:W-:-:S08]  /*9e60*/  DSETP.GEU.AND P0, PT, R4, RZ, PT ;  /* 0x000000ff0400722a */ /* 0x000fd00003f0e000 */
[----:B------:R-:W-:Y:S02]  /*9e70*/  FSEL R20, R20, RZ, P0 ;  /* 0x000000ff14147208 */ /* 0x000fe40000000000 */
[----:B------:R-:W-:Y:S02]  /*9e80*/  FSEL R21, R21, RZ, P0 ;  /* 0x000000ff15157208 */ /* 0x000fe40000000000 */
[----:B------:R-:W-:-:S13]  /*9e90*/  FSETP.GEU.AND P0, PT, R48, 4.2275390625, PT ;  /* 0x408748003000780b */ /* 0x000fda0003f0e000 */
[----:B------:R-:W-:-:S04]  /*9ea0*/  @!P0 LEA.HI R4, R22, R22, RZ, 0x1 ;  /* 0x0000001616048211 */ /* 0x000fc800078f08ff */
[----:B------:R-:W-:-:S05]  /*9eb0*/  @!P0 SHF.R.S32.HI R5, RZ, 0x1, R4 ;  /* 0x00000001ff058819 */ /* 0x000fca0000011404 */
[----:B------:R-:W-:Y:S02]  /*9ec0*/  @!P0 IMAD.IADD R4, R22, 0x1, -R5 ;  /* 0x0000000116048824 */ /* 0x000fe400078e0a05 */
[----:B------:R-:W-:-:S03]  /*9ed0*/  @!P0 IMAD R31, R5, 0x100000, R31 ;  /* 0x00100000051f8824 */ /* 0x000fc600078e021f */
[----:B------:R-:W-:Y:S01]  /*9ee0*/  @!P0 LEA R5, R4, 0x3ff00000, 0x14 ;  /* 0x3ff0000004058811 */ /* 0x000fe200078ea0ff */
[----:B------:R-:W-:-:S06]  /*9ef0*/  @!P0 IMAD.MOV.U32 R4, RZ, RZ, RZ ;  /* 0x000000ffff048224 */ /* 0x000fcc00078e00ff */
[----:B------:R-:W-:-:S11]  /*9f00*/  @!P0 DMUL R20, R30, R4 ;  /* 0x000000041e148228 */ /* 0x000fd60000000000 */
.L_x_150:
[----:B------:R-:W-:Y:S01]  /*9f10*/  DFMA R24, R24, R20, R20 ;  /* 0x000000141818722b */ /* 0x000fe20000000014 */
[----:B------:R-:W-:Y:S01]  /*9f20*/  ISETP.NE.AND P0, PT, R20, RZ, PT ;  /* 0x000000ff1400720c */ /* 0x000fe20003f05270 */
[----:B------:R-:W-:-:S08]  /*9f30*/  IMAD.MOV.U32 R4, RZ, RZ, R80 ;  /* 0x000000ffff047224 */ /* 0x000fd000078e0050 */
[----:B------:R-:W-:Y:S02]  /*9f40*/  FSEL R5, R20, R24, !P0 ;  /* 0x0000001814057208 */ /* 0x000fe40004000000 */
[C---:B------:R-:W-:Y:S02]  /*9f50*/  LOP3.LUT R20, R21.reuse, 0x7fffffff, RZ, 0xc0, !PT ;  /* 0x7fffffff15147812 */ /* 0x040fe400078ec0ff */
[----:B------:R-:W-:Y:S02]  /*9f60*/  FSEL R23, R21, R25, !P0 ;  /* 0x0000001915177208 */ /* 0x000fe40004000000 */
[----:B------:R-:W-:-:S04]  /*9f70*/  ISETP.NE.AND P0, PT, R20, 0x7ff00000, PT ;  /* 0x7ff000001400780c */ /* 0x000fc80003f05270 */
[----:B------:R-:W-:Y:S01]  /*9f80*/  FSEL R20, R5, R24, !P0 ;  /* 0x0000001805147208 */ /* 0x000fe20004000000 */
[----:B------:R-:W-:Y:S01]  /*9f90*/  IMAD.MOV.U32 R5, RZ, RZ, 0x0 ;  /* 0x00000000ff057424 */ /* 0x000fe200078e00ff */
[----:B------:R-:W-:-:S03]  /*9fa0*/  FSEL R24, R23, R25, !P0 ;  /* 0x0000001917187208 */ /* 0x000fc60004000000 */
[----:B------:R-:W-:Y:S05]  /*9fb0*/  RET.REL.NODEC R4 `(triton_) ;  /* 0xffffff6004107950 */ /* 0x000fea0003c3ffff */
        .type           $triton_$__internal_trig_reduction_slowpathd,@function
        .size           $triton_$__internal_trig_reduction_slowpathd,(.L_x_162 - $triton_$__internal_trig_reduction_slowpathd)
$triton_$__internal_trig_reduction_slowpathd:
[----:B------:R-:W-:-:S04]  /*9fc0*/  SHF.R.U32.HI R20, RZ, 0x14, R19 ;  /* 0x00000014ff147819 */ /* 0x000fc80000011613 */
[----:B------:R-:W-:-:S04]  /*9fd0*/  SGXT.U32 R20, R20, 0xb ;  /* 0x0000000b1414781a */ /* 0x000fc80000000000 */
[----:B------:R-:W-:-:S13]  /*9fe0*/  ISETP.NE.AND P0, PT, R20, 0x7ff, PT ;  /* 0x000007ff1400780c */ /* 0x000fda0003f05270 */
[----:B------:R-:W-:Y:S05]  /*9ff0*/  @!P0 BRA `(.L_x_151) ;  /* 0x00000008006c8947 */ /* 0x000fea0003800000 */
[----:B------:R-:W-:Y:S01]  /*a000*/  VIADD R20, R20, 0xfffffc00 ;  /* 0xfffffc0014147836 */ /* 0x000fe20000000000 */
[----:B------:R-:W0:Y:S01]  /*a010*/  LDC.64 R210, c[0x0][0x208] ;  /* 0x00008200ffd27b82 */ /* 0x000e220000000a00 */
[----:B------:R-:W-:Y:S01]  /*a020*/  VIADD R23, R1, 0x8 ;  /* 0x0000000801177836 */ /* 0x000fe20000000000 */
[----:B------:R-:W-:Y:S01]  /*a030*/  BSSY B0, `(.L_x_152) ;  /* 0x0000037000007945 */ /* 0x000fe20003800000 */
[----:B------:R-:W-:Y:S02]  /*a040*/  SHF.R.U32.HI R202, RZ, 0x14, R19 ;  /* 0x00000014ffca7819 */ /* 0x000fe40000011613 */
[----:B------:R-:W-:Y:S02]  /*a050*/  SHF.R.U32.HI R21, RZ, 0x6, R20 ;  /* 0x00000006ff157819 */ /* 0x000fe40000011614 */
[----:B------:R-:W-:Y:S02]  /*a060*/  ISETP.GE.U32.AND P0, PT, R20, 0x80, PT ;  /* 0x000000801400780c */ /* 0x000fe40003f06070 */
[----:B------:R-:W1:Y:S01]  /*a070*/  LDC R20, c[0x0][0x20] ;  /* 0x00000800ff147b82 */ /* 0x000e620000000800 */
[----:B------:R-:W-:-:S02]  /*a080*/  IADD3 R27, -R21, 0x13, RZ ;  /* 0x00000013151b7810 */ /* 0x000fc40007ffe1ff */
[----:B------:R-:W-:Y:S02]  /*a090*/  IADD3 R22, -R21, 0xf, RZ ;  /* 0x0000000f15167810 */ /* 0x000fe40007ffe1ff */
[----:B------:R-:W-:-:S04]  /*a0a0*/  SEL R27, R27, 0x12, P0 ;  /* 0x000000121b1b7807 */ /* 0x000fc80000000000 */
[----:B------:R-:W-:Y:S02]  /*a0b0*/  ISETP.GE.AND P0, PT, R22, R27, PT ;  /* 0x0000001b1600720c */ /* 0x000fe40003f06270 */
[----:B-1----:R-:W-:-:S11]  /*a0c0*/  IADD3 R20, -R20, R23, R20 ;  /* 0x0000001714147210 */ /* 0x002fd60007ffe114 */
[----:B0-----:R-:W-:Y:S05]  /*a0d0*/  @P0 BRA `(.L_x_153) ;  /* 0x0000000000a80947 */ /* 0x001fea0003800000 */
[----:B------:R-:W0:Y:S01]  /*a0e0*/  LDC.64 R28, c[0x4][0x10] ;  /* 0x01000400ff1c7b82 */ /* 0x000e220000000a00 */
[----:B------:R-:W-:Y:S01]  /*a0f0*/  IMAD.MOV R24, RZ, RZ, -R21 ;  /* 0x000000ffff187224 */ /* 0x000fe200078e0a15 */
[----:B------:R-:W-:Y:S01]  /*a100*/  BSSY B1, `(.L_x_154) ;  /* 0x0000026000017945 */ /* 0x000fe20003800000 */
[----:B------:R-:W-:Y:S02]  /*a110*/  CS2R R30, SRZ ;  /* 0x00000000001e7805 */ /* 0x000fe4000001ff00 */
[----:B0-----:R-:W-:Y:S01]  /*a120*/  IMAD.WIDE R24, R24, 0x8, R28 ;  /* 0x0000000818187825 */ /* 0x001fe200078e021c */
[----:B------:R-:W-:-:S03]  /*a130*/  SHF.L.U64.HI R28, R26, 0xb, R19 ;  /* 0x0000000b1a1c7819 */ /* 0x000fc60000010213 */
[----:B------:R-:W-:Y:S01]  /*a140*/  IMAD.SHL.U32 R26, R26, 0x800, RZ ;  /* 0x000008001a1a7824 */ /* 0x000fe200078e00ff */
[----:B------:R-:W-:Y:S02]  /*a150*/  IADD3 R23, P0, R24, 0x78, RZ ;  /* 0x0000007818177810 */ /* 0x000fe40007f1e0ff */
[----:B------:R-:W-:-:S03]  /*a160*/  LOP3.LUT R28, R28, 0x80000000, RZ, 0xfc, !PT ;  /* 0x800000001c1c7812 */ /* 0x000fc600078efcff */
[----:B------:R-:W-:Y:S02]  /*a170*/  IMAD.X R24, RZ, RZ, R25, P0 ;  /* 0x000000ffff187224 */ /* 0x000fe400000e0619 */
[----:B------:R-:W-:Y:S02]  /*a180*/  IMAD.MOV.U32 R25, RZ, RZ, R27 ;  /* 0x000000ffff197224 */ /* 0x000fe400078e001b */
[----:B------:R-:W-:-:S07]  /*a190*/  IMAD.MOV.U32 R27, RZ, RZ, R20 ;  /* 0x000000ffff1b7224 */ /* 0x000fce00078e0014 */
.L_x_155:
[----:B------:R-:W-:Y:S01]  /*a1a0*/  R2UR UR8, R210 ;  /* 0x00000000d20872ca */ /* 0x000fe200000e0000 */
[----:B------:R-:W-:Y:S01]  /*a1b0*/  IMAD.MOV.U32 R32, RZ, RZ, R23 ;  /* 0x000000ffff207224 */ /* 0x000fe200078e0017 */
[----:B------:R-:W-:Y:S01]  /*a1c0*/  R2UR UR9, R211 ;  /* 0x00000000d30972ca */ /* 0x000fe200000e0000 */
[----:B------:R-:W-:Y:S01]  /*a1d0*/  IMAD.MOV.U32 R33, RZ, RZ, R24 ;  /* 0x000000ffff217224 */ /* 0x000fe200078e0018 */
[----:B------:R-:W-:Y:S01]  /*a1e0*/  IADD3 R23, P0, R23, 0x8, RZ ;  /* 0x0000000817177810 */ /* 0x000fe20007f1e0ff */
[----:B------:R-:W-:Y:S02]  /*a1f0*/  IMAD.MOV.U32 R150, RZ, RZ, R30 ;  /* 0x000000ffff967224 */ /* 0x000fe400078e001e */
[----:B------:R-:W-:Y:S02]  /*a200*/  IMAD.MOV.U32 R151, RZ, RZ, R31 ;  /* 0x000000ffff977224 */ /* 0x000fe400078e001f */
[----:B------:R-:W-:-:S06]  /*a210*/  IMAD.X R24, RZ, RZ, R24, P0 ;  /* 0x000000ffff187224 */ /* 0x000fcc00000e0618 */
[----:B------:R-:W2:Y:S01]  /*a220*/  LDG.E.64.CONSTANT R32, desc[UR8][R32.64] ;  /* 0x0000000820207981 */ /* 0x000ea2000c1e9b00 */
[----:B------:R-:W-:Y:S02]  /*a230*/  VIADD R22, R22, 0x1 ;  /* 0x0000000116167836 */ /* 0x000fe40000000000 */
[----:B--2---:R-:W-:-:S04]  /*a240*/  IMAD.HI.U32 R30, R32, R28, RZ ;  /* 0x0000001c201e7227 */ /* 0x004fc800078e00ff */
[----:B------:R-:W-:-:S04]  /*a250*/  IMAD.WIDE.U32 R150, P0, R32, R26, R150 ;  /* 0x0000001a20967225 */ /* 0x000fc80007800096 */
[----:B------:R-:W-:Y:S02]  /*a260*/  IMAD R29, R32, R28, RZ ;  /* 0x0000001c201d7224 */ /* 0x000fe400078e02ff */
[----:B------:R-:W-:Y:S02]  /*a270*/  IMAD.X R30, RZ, RZ, R30, P0 ;  /* 0x000000ffff1e7224 */ /* 0x000fe400000e061e */
[----:B------:R-:W-:Y:S01]  /*a280*/  IMAD.HI.U32 R32, R33, R26, RZ ;  /* 0x0000001a21207227 */ /* 0x000fe200078e00ff */
[----:B------:R-:W-:-:S03]  /*a290*/  IADD3 R29, P0, R29, R151, RZ ;  /* 0x000000971d1d7210 */ /* 0x000fc60007f1e0ff */
[----:B------:R-:W-:Y:S01]  /*a2a0*/  IMAD.HI.U32 R31, R33, R28, RZ ;  /* 0x0000001c211f7227 */ /* 0x000fe200078e00ff */
[----:B------:R-:W-:-:S03]  /*a2b0*/  IADD3.X R30, P0, R32, R30, RZ, P0, !PT ;  /* 0x0000001e201e7210 */ /* 0x000fc6000071e4ff */
[C---:B------:R-:W-:Y:S02]  /*a2c0*/  IMAD R32, R33.reuse, R26, RZ ;  /* 0x0000001a21207224 */ /* 0x040fe400078e02ff */
[----:B------:R-:W-:Y:S02]  /*a2d0*/  IMAD.X R31, RZ, RZ, R31, P0 ;  /* 0x000000ffff1f7224 */ /* 0x000fe400000e061f */
[----:B------:R-:W-:Y:S01]  /*a2e0*/  IMAD R33, R33, R28, RZ ;  /* 0x0000001c21217224 */ /* 0x000fe200078e02ff */
[----:B------:R-:W-:-:S04]  /*a2f0*/  IADD3 R151, P0, R32, R29, RZ ;  /* 0x0000001d20977210 */ /* 0x000fc80007f1e0ff */
[----:B------:R-:W-:Y:S01]  /*a300*/  IADD3.X R30, P0, R33, R30, RZ, P0, !PT ;  /* 0x0000001e211e7210 */ /* 0x000fe2000071e4ff */
[----:B------:R0:W-:Y:S04]  /*a310*/  STL.64 [R27], R150 ;  /* 0x000000961b007387 */ /* 0x0001e80000100a00 */
[----:B------:R-:W-:Y:S01]  /*a320*/  IMAD.X R31, RZ, RZ, R31, P0 ;  /* 0x000000ffff1f7224 */ /* 0x000fe200000e061f */
[----:B------:R-:W-:Y:S01]  /*a330*/  ISETP.GE.AND P0, PT, R22, R25, PT ;  /* 0x000000191600720c */ /* 0x000fe20003f06270 */
[----:B0-----:R-:W-:-:S12]  /*a340*/  VIADD R27, R27, 0x8 ;  /* 0x000000081b1b7836 */ /* 0x001fd80000000000 */
[----:B------:R-:W-:Y:S05]  /*a350*/  @!P0 BRA `(.L_x_155) ;  /* 0xfffffffc00908947 */ /* 0x000fea000383ffff */
[----:B------:R-:W-:Y:S05]  /*a360*/  BSYNC B1 ;  /* 0x0000000000017941 */ /* 0x000fea0003800000 */
.L_x_154:
[----:B------:R-:W-:Y:S05]  /*a370*/  BRA `(.L_x_156) ;  /* 0x0000000000087947 */ /* 0x000fea0003800000 */
.L_x_153:
[----:B------:R-:W-:Y:S01]  /*a380*/  IMAD.MOV.U32 R25, RZ, RZ, R22 ;  /* 0x000000ffff197224 */ /* 0x000fe200078e0016 */
[----:B------:R-:W-:-:S07]  /*a390*/  CS2R R30, SRZ ;  /* 0x00000000001e7805 */ /* 0x000fce000001ff00 */
.L_x_156:
[----:B------:R-:W-:Y:S05]  /*a3a0*/  BSYNC B0 ;  /* 0x0000000000007941 */ /* 0x000fea0003800000 */
.L_x_152:
[----:B------:R-:W-:Y:S02]  /*a3b0*/  IMAD.IADD R21, R21, 0x1, R25 ;  /* 0x0000000115157824 */ /* 0x000fe400078e0219 */
[----:B------:R-:W-:Y:S02]  /*a3c0*/  VIADD R22, R20, 0x10 ;  /* 0x0000001014167836 */ /* 0x000fe40000000000 */
[----:B------:R-:W-:-:S05]  /*a3d0*/  IMAD R21, R21, 0x8, R20 ;  /* 0x0000000815157824 */ /* 0x000fca00078e0214 */
[----:B------:R0:W-:Y:S04]  /*a3e0*/  STL.64 [R21+-0x78], R30 ;  /* 0xffff881e15007387 */ /* 0x0001e80000100a00 */
[----:B------:R-:W2:Y:S04]  /*a3f0*/  LDL.64 R24, [R20+0x10] ;  /* 0x0000100014187983 */ /* 0x000ea80000100a00 */
[----:B------:R1:W3:Y:S01]  /*a400*/  LDL.64 R26, [R20+0x18] ;  /* 0x00001800141a7983 */ /* 0x0002e20000100a00 */
[----:B0-----:R-:W-:-:S13]  /*a410*/  LOP3.LUT P0, R21, R202, 0x3f, RZ, 0xc0, !PT ;  /* 0x0000003fca157812 */ /* 0x001fda000780c0ff */
[----:B------:R-:W4:Y:S01]  /*a420*/  @P0 LDL.64 R22, [R22+-0x8] ;  /* 0xfffff80016160983 */ /* 0x000f220000100a00 */
[----:B-1----:R-:W-:Y:S02]  /*a430*/  @P0 IADD3 R20, -R21, 0x40, RZ ;  /* 0x0000004015140810 */ /* 0x002fe40007ffe1ff */
[----:B------:R-:W-:Y:S02]  /*a440*/  LOP3.LUT R19, R19, 0x80000000, RZ, 0xc0, !PT ;  /* 0x8000000013137812 */ /* 0x000fe400078ec0ff */
[----:B------:R-:W-:Y:S02]  /*a450*/  R2UR UR8, R210 ;  /* 0x00000000d20872ca */ /* 0x000fe400000e0000 */
[----:B------:R-:W-:Y:S01]  /*a460*/  R2UR UR9, R211 ;  /* 0x00000000d30972ca */ /* 0x000fe200000e0000 */
[----:B------:R-:W-:Y:S01]  /*a470*/  BSSY B0, `(.L_x_157) ;  /* 0x0000027000007945 */ /* 0x000fe20003800000 */
[C---:B--2---:R-:W-:Y:S02]  /*a480*/  @P0 SHF.R.U64 R28, R24.reuse, R20, R25 ;  /* 0x00000014181c0219 */ /* 0x044fe40000001219 */
[----:B------:R-:W-:-:S02]  /*a490*/  @P0 SHF.L.U32 R29, R24, R21, RZ ;  /* 0x00000015181d0219 */ /* 0x000fc400000006ff */
[-CC-:B----4-:R-:W-:Y:S02]  /*a4a0*/  @P0 SHF.R.U64 R30, R22, R20.reuse, R23.reuse ;  /* 0x00000014161e0219 */ /* 0x190fe40000001217 */
[-C--:B------:R-:W-:Y:S02]  /*a4b0*/  @P0 SHF.R.U32.HI R31, RZ, R20.reuse, R23 ;  /* 0x00000014ff1f0219 */ /* 0x080fe40000011617 */
[----:B------:R-:W-:Y:S02]  /*a4c0*/  @P0 SHF.R.U32.HI R23, RZ, R20, R25 ;  /* 0x00000014ff170219 */ /* 0x000fe40000011619 */
[CC--:B---3--:R-:W-:Y:S02]  /*a4d0*/  @P0 SHF.L.U64.HI R20, R26.reuse, R21.reuse, R27 ;  /* 0x000000151a140219 */ /* 0x0c8fe4000001021b */
[----:B------:R-:W-:Y:S02]  /*a4e0*/  @P0 SHF.L.U32 R22, R26, R21, RZ ;  /* 0x000000151a160219 */ /* 0x000fe400000006ff */
[----:B------:R-:W-:-:S02]  /*a4f0*/  @P0 LOP3.LUT R27, R20, R23, RZ, 0xfc, !PT ;  /* 0x00000017141b0212 */ /* 0x000fc400078efcff */
[----:B------:R-:W-:Y:S02]  /*a500*/  @P0 SHF.L.U64.HI R21, R24, R21, R25 ;  /* 0x0000001518150219 */ /* 0x000fe40000010219 */
[----:B------:R-:W-:Y:S02]  /*a510*/  SHF.R.U32.HI R20, RZ, 0x1d, R27 ;  /* 0x0000001dff147819 */ /* 0x000fe4000001161b */
[----:B------:R-:W-:Y:S02]  /*a520*/  @P0 LOP3.LUT R26, R22, R28, RZ, 0xfc, !PT ;  /* 0x0000001c161a0212 */ /* 0x000fe400078efcff */
[----:B------:R-:W-:Y:S02]  /*a530*/  @P0 LOP3.LUT R24, R30, R29, RZ, 0xfc, !PT ;  /* 0x0000001d1e180212 */ /* 0x000fe400078efcff */
[----:B------:R-:W-:Y:S02]  /*a540*/  @P0 LOP3.LUT R25, R31, R21, RZ, 0xfc, !PT ;  /* 0x000000151f190212 */ /* 0x000fe400078efcff */
[----:B------:R-:W-:-:S02]  /*a550*/  LOP3.LUT R20, R20, 0x1, RZ, 0xc0, !PT ;  /* 0x0000000114147812 */ /* 0x000fc400078ec0ff */
[----:B------:R-:W-:Y:S02]  /*a560*/  ISETP.NE.AND P0, PT, R19, RZ, PT ;  /* 0x000000ff1300720c */ /* 0x000fe40003f05270 */
[----:B------:R-:W-:Y:S01]  /*a570*/  LEA.HI R22, R27, R20, RZ, 0x2 ;  /* 0x000000141b167211 */ /* 0x000fe200078f10ff */
[----:B------:R-:W-:Y:S01]  /*a580*/  IMAD.SHL.U32 R20, R26, 0x4, RZ ;  /* 0x000000041a147824 */ /* 0x000fe200078e00ff */
[----:B------:R-:W-:-:S04]  /*a590*/  SHF.R.U32.HI R21, RZ, 0x1e, R25 ;  /* 0x0000001eff157819 */ /* 0x000fc80000011619 */
[----:B------:R-:W-:Y:S02]  /*a5a0*/  LOP3.LUT R21, R20, R21, RZ, 0xfc, !PT ;  /* 0x0000001514157212 */ /* 0x000fe400078efcff */
[----:B------:R-:W-:-:S03]  /*a5b0*/  SHF.L.U64.HI R20, R26, 0x2, R27 ;  /* 0x000000021a147819 */ /* 0x000fc6000001021b */
[----:B------:R-:W-:Y:S01]  /*a5c0*/  @P0 IMAD.MOV R22, RZ, RZ, -R22 ;  /* 0x000000ffff160224 */ /* 0x000fe200078e0a16 */
[----:B------:R-:W-:-:S04]  /*a5d0*/  ISETP.GT.U32.AND P0, PT, R21, -0x1, PT ;  /* 0xffffffff1500780c */ /* 0x000fc80003f04070 */
[----:B------:R-:W-:Y:S01]  /*a5e0*/  ISETP.GT.AND.EX P0, PT, R20, -0x1, PT, P0 ;  /* 0xffffffff1400780c */ /* 0x000fe20003f04300 */
[----:B------:R-:W-:Y:S02]  /*a5f0*/  IMAD.MOV.U32 R26, RZ, RZ, R13 ;  /* 0x000000ffff1a7224 */ /* 0x000fe400078e000d */
[----:B------:R-:W-:Y:S01]  /*a600*/  IMAD.MOV.U32 R27, RZ, RZ, R11 ;  /* 0x000000ffff1b7224 */ /* 0x000fe200078e000b */
[C---:B------:R-:W-:Y:S01]  /*a610*/  SHF.L.U64.HI R23, R24.reuse, 0x2, R25 ;  /* 0x0000000218177819 */ /* 0x040fe20000010219 */
[----:B------:R-:W-:-:S03]  /*a620*/  IMAD.SHL.U32 R24, R24, 0x4, RZ ;  /* 0x0000000418187824 */ /* 0x000fc600078e00ff */
[----:B------:R0:W-:Y:S05]  /*a630*/  ST.E desc[UR8][R26.64], R22 ;  /* 0x000000161a007985 */ /* 0x0001ea000c101908 */
[----:B------:R-:W-:Y:S05]  /*a640*/  @P0 BRA `(.L_x_158) ;  /* 0x0000000000240947 */ /* 0x000fea0003800000 */
[----:B------:R-:W-:Y:S02]  /*a650*/  LOP3.LUT R23, RZ, R23, RZ, 0x33, !PT ;  /* 0x00000017ff177212 */ /* 0x000fe400078e33ff */
[----:B------:R-:W-:Y:S01]  /*a660*/  IADD3 RZ, P0, RZ, -R24, RZ ;  /* 0x80000018ffff7210 */ /* 0x000fe20007f1e0ff */
[----:B------:R-:W-:Y:S01]  /*a670*/  IMAD.MOV R24, RZ, RZ, -R24 ;  /* 0x000000ffff187224 */ /* 0x000fe200078e0a18 */
[----:B------:R-:W-:Y:S02]  /*a680*/  LOP3.LUT R21, RZ, R21, RZ, 0x33, !PT ;  /* 0x00000015ff157212 */ /* 0x000fe400078e33ff */
[----:B------:R-:W-:Y:S02]  /*a690*/  IADD3.X R23, P0, RZ, R23, RZ, P0, !PT ;  /* 0x00000017ff177210 */ /* 0x000fe4000071e4ff */
[----:B------:R-:W-:Y:S02]  /*a6a0*/  LOP3.LUT R20, RZ, R20, RZ, 0x33, !PT ;  /* 0x00000014ff147212 */ /* 0x000fe400078e33ff */
[----:B------:R-:W-:-:S02]  /*a6b0*/  IADD3.X R21, P0, RZ, R21, RZ, P0, !PT ;  /* 0x00000015ff157210 */ /* 0x000fc4000071e4ff */
[----:B------:R-:W-:-:S03]  /*a6c0*/  LOP3.LUT R19, R19, 0x80000000, RZ, 0x3c, !PT ;  /* 0x8000000013137812 */ /* 0x000fc600078e3cff */
[----:B------:R-:W-:-:S08]  /*a6d0*/  IMAD.X R20, RZ, RZ, R20, P0 ;  /* 0x000000ffff147224 */ /* 0x000fd000000e0614 */
.L_x_158:
[----:B------:R-:W-:Y:S05]  /*a6e0*/  BSYNC B0 ;  /* 0x0000000000007941 */ /* 0x000fea0003800000 */
.L_x_157:
[----:B------:R-:W-:Y:S01]  /*a6f0*/  ISETP.NE.U32.AND P0, PT, R20, RZ, PT ;  /* 0x000000ff1400720c */ /* 0x000fe20003f05070 */
[----:B0-----:R-:W-:-:S03]  /*a700*/  IMAD.MOV.U32 R27, RZ, RZ, RZ ;  /* 0x000000ffff1b7224 */ /* 0x001fc600078e00ff */
[----:B------:R-:W-:-:S06]  /*a710*/  SEL R22, R21, R20, !P0 ;  /* 0x0000001415167207 */ /* 0x000fcc0004000000 */
[----:B------:R-:W0:Y:S02]  /*a720*/  FLO.U32 R22, R22 ;  /* 0x0000001600167300 */ /* 0x000e2400000e0000 */
[----:B0-----:R-:W-:Y:S02]  /*a730*/  IADD3 R25, -R22, 0x1f, RZ ;  /* 0x0000001f16197810 */ /* 0x001fe40007ffe1ff */
[----:B------:R-:W-:-:S03]  /*a740*/  IADD3 R22, -R22, 0x3f, RZ ;  /* 0x0000003f16167810 */ /* 0x000fc60007ffe1ff */
[----:B------:R-:W-:-:S05]  /*a750*/  @P0 IMAD.MOV R22, RZ, RZ, R25 ;  /* 0x000000ffff160224 */ /* 0x000fca00078e0219 */
[----:B------:R-:W-:-:S13]  /*a760*/  ISETP.NE.AND P0, PT, R22, RZ, PT ;  /* 0x000000ff1600720c */ /* 0x000fda0003f05270 */
[----:B------:R-:W-:Y:S02]  /*a770*/  @P0 IADD3 R25, -R22, 0x40, RZ ;  /* 0x0000004016190810 */ /* 0x000fe40007ffe1ff */
[CC--:B------:R-:W-:Y:S02]  /*a780*/  @P0 SHF.L.U32 R26, R21.reuse, R22.reuse, RZ ;  /* 0x00000016151a0219 */ /* 0x0c0fe400000006ff */
[-CC-:B------:R-:W-:Y:S02]  /*a790*/  @P0 SHF.R.U64 R24, R24, R25.reuse, R23.reuse ;  /* 0x0000001918180219 */ /* 0x180fe40000001217 */
[----:B------:R-:W-:Y:S02]  /*a7a0*/  @P0 SHF.R.U32.HI R25, RZ, R25, R23 ;  /* 0x00000019ff190219 */ /* 0x000fe40000011617 */
[----:B------:R-:W-:Y:S02]  /*a7b0*/  @P0 SHF.L.U64.HI R23, R21, R22, R20 ;  /* 0x0000001615170219 */ /* 0x000fe40000010214 */
[----:B------:R-:W-:-:S02]  /*a7c0*/  @P0 LOP3.LUT R21, R24, R26, RZ, 0xfc, !PT ;  /* 0x0000001a18150212 */ /* 0x000fc400078efcff */
[----:B------:R-:W-:-:S03]  /*a7d0*/  @P0 LOP3.LUT R20, R25, R23, RZ, 0xfc, !PT ;  /* 0x0000001719140212 */ /* 0x000fc600078efcff */
[----:B------:R-:W-:-:S04]  /*a7e0*/  IMAD.WIDE.U32 R24, R21, 0x2168c235, RZ ;  /* 0x2168c23515187825 */ /* 0x000fc800078e00ff */
[----:B------:R-:W-:-:S04]  /*a7f0*/  IMAD.MOV.U32 R26, RZ, RZ, R25 ;  /* 0x000000ffff1a7224 */ /* 0x000fc800078e0019 */
[----:B------:R-:W-:-:S04]  /*a800*/  IMAD.WIDE.U32 R26, R21, -0x36f0255e, R26 ;  /* 0xc90fdaa2151a7825 */ /* 0x000fc800078e001a */
[----:B------:R-:W-:-:S04]  /*a810*/  IMAD.HI.U32 R21, R20, -0x36f0255e, RZ ;  /* 0xc90fdaa214157827 */ /* 0x000fc800078e00ff */
[----:B------:R-:W-:-:S04]  /*a820*/  IMAD.WIDE.U32 R26, P0, R20, 0x2168c235, R26 ;  /* 0x2168c235141a7825 */ /* 0x000fc8000780001a */
[----:B------:R-:W-:Y:S02]  /*a830*/  IMAD R20, R20, -0x36f0255e, RZ ;  /* 0xc90fdaa214147824 */ /* 0x000fe400078e02ff */
[----:B------:R-:W-:-:S03]  /*a840*/  IMAD.X R21, RZ, RZ, R21, P0 ;  /* 0x000000ffff157224 */ /* 0x000fc600000e0615 */
[----:B------:R-:W-:-:S05]  /*a850*/  IADD3 R20, P0, R20, R27, RZ ;  /* 0x0000001b14147210 */ /* 0x000fca0007f1e0ff */
[----:B------:R-:W-:Y:S01]  /*a860*/  IMAD.X R21, RZ, RZ, R21, P0 ;  /* 0x000000ffff157224 */ /* 0x000fe200000e0615 */
[----:B------:R-:W-:-:S04]  /*a870*/  ISETP.GE.U32.AND P0, PT, R20, 0x1, PT ;  /* 0x000000011400780c */ /* 0x000fc80003f06070 */
[----:B------:R-:W-:-:S13]  /*a880*/  ISETP.GE.AND.EX P0, PT, R21, RZ, PT, P0 ;  /* 0x000000ff1500720c */ /* 0x000fda0003f06300 */
[----:B------:R-:W-:Y:S01]  /*a890*/  @P0 IADD3 RZ, P2, R24, R24, RZ ;  /* 0x0000001818ff0210 */ /* 0x000fe20007f5e0ff */
[----:B------:R-:W-:-:S03]  /*a8a0*/  @P0 VIADD R22, R22, 0x1 ;  /* 0x0000000116160836 */ /* 0x000fc60000000000 */
[----:B------:R-:W-:Y:S02]  /*a8b0*/  @P0 IADD3.X RZ, P2, R26, R26, RZ, P2, !PT ;  /* 0x0000001a1aff0210 */ /* 0x000fe4000175e4ff */
[----:B------:R-:W-:Y:S02]  /*a8c0*/  IADD3 R22, -R22, 0x3fe, RZ ;  /* 0x000003fe16167810 */ /* 0x000fe40007ffe1ff */
[----:B------:R-:W-:-:S05]  /*a8d0*/  @P0 IADD3.X R24, P2, R20, R20, RZ, P2, !PT ;  /* 0x0000001414180210 */ /* 0x000fca000175e4ff */
[----:B------:R-:W-:Y:S02]  /*a8e0*/  @P0 IMAD.X R23, R21, 0x1, R21, P2 ;  /* 0x0000000115170824 */ /* 0x000fe400010e0615 */
[----:B------:R-:W-:Y:S02]  /*a8f0*/  @P0 IMAD.MOV.U32 R20, RZ, RZ, R24 ;  /* 0x000000ffff140224 */ /* 0x000fe400078e0018 */
[----:B------:R-:W-:-:S03]  /*a900*/  @P0 IMAD.MOV.U32 R21, RZ, RZ, R23 ;  /* 0x000000ffff150224 */ /* 0x000fc600078e0017 */
[----:B------:R-:W-:-:S05]  /*a910*/  IADD3 R23, P2, R20, 0x1, RZ ;  /* 0x0000000114177810 */ /* 0x000fca0007f5e0ff */
[----:B------:R-:W-:-:S05]  /*a920*/  IMAD.X R20, RZ, RZ, R21, P2 ;  /* 0x000000ffff147224 */ /* 0x000fca00010e0615 */
[----:B------:R-:W-:-:S04]  /*a930*/  SHF.R.U64 R21, R23, 0xa, R20 ;  /* 0x0000000a17157819 */ /* 0x000fc80000001214 */
[----:B------:R-:W-:-:S04]  /*a940*/  IADD3 R21, P2, R21, 0x1, RZ ;  /* 0x0000000115157810 */ /* 0x000fc80007f5e0ff */
[----:B------:R-:W-:-:S04]  /*a950*/  LEA.HI.X R20, R20, RZ, RZ, 0x16, P2 ;  /* 0x000000ff14147211 */ /* 0x000fc800010fb4ff */
[--C-:B------:R-:W-:Y:S02]  /*a960*/  SHF.R.U64 R21, R21, 0x1, R20.reuse ;  /* 0x0000000115157819 */ /* 0x100fe40000001214 */
[----:B------:R-:W-:Y:S02]  /*a970*/  SHF.R.U32.HI R20, RZ, 0x1, R20 ;  /* 0x00000001ff147819 */ /* 0x000fe40000011614 */
[----:B------:R-:W-:-:S05]  /*a980*/  IADD3 R26, P0, RZ, R21, RZ ;  /* 0x00000015ff1a7210 */ /* 0x000fca0007f1e0ff */
[----:B------:R-:W-:-:S05]  /*a990*/  IMAD.U32.X R20, R22, 0x100000, R20, P0 ;  /* 0x0010000016147824 */ /* 0x000fca00000e0414 */
[----:B------:R-:W-:-:S07]  /*a9a0*/  LOP3.LUT R19, R20, R19, RZ, 0xfc, !PT ;  /* 0x0000001314137212 */ /* 0x000fce00078efcff */
.L_x_151:
[----:B------:R-:W-:Y:S02]  /*a9b0*/  IMAD.MOV.U32 R20, RZ, RZ, R17 ;  /* 0x000000ffff147224 */ /* 0x000fe400078e0011 */
[----:B------:R-:W-:Y:S02]  /*a9c0*/  IMAD.MOV.U32 R21, RZ, RZ, 0x0 ;  /* 0x00000000ff157424 */ /* 0x000fe400078e00ff */
[----:B------:R-:W-:Y:S02]  /*a9d0*/  IMAD.MOV.U32 R27, RZ, RZ, R19 ;  /* 0x000000ffff1b7224 */ /* 0x000fe400078e0013 */
[----:B------:R-:W-:Y:S05]  /*a9e0*/  RET.REL.NODEC R20 `(triton_) ;  /* 0xffffff5414847950 */ /* 0x000fea0003c3ffff */
.L_x_159:
[----:B------:R-:W-:-:S00]  /*a9f0*/  BRA `(.L_x_159) ;  /* 0xfffffffc00fc7947 */ /* 0x000fc0000383ffff */
[----:B------:R-:W-:-:S00]  /*aa00*/  NOP ;  /* 0x0000000000007918 */ /* 0x000fc00000000000 */
[----:B------:R-:W-:-:S00]  /*aa10*/  NOP ;  /* 0x0000000000007918 */ /* 0x000fc00000000000 */
[----:B------:R-:W-:-:S00]  /*aa20*/  NOP ;  /* 0x0000000000007918 */ /* 0x000fc00000000000 */
[----:B------:R-:W-:-:S00]  /*aa30*/  NOP ;  /* 0x0000000000007918 */ /* 0x000fc00000000000 */
[----:B------:R-:W-:-:S00]  /*aa40*/  NOP ;  /* 0x0000000000007918 */ /* 0x000fc00000000000 */
[----:B------:R-:W-:-:S00]  /*aa50*/  NOP ;  /* 0x0000000000007918 */ /* 0x000fc00000000000 */
[----:B------:R-:W-:-:S00]  /*aa60*/  NOP ;  /* 0x0000000000007918 */ /* 0x000fc00000000000 */
[----:B------:R-:W-:-:S00]  /*aa70*/  NOP ;  /* 0x0000000000007918 */ /* 0x000fc00000000000 */
.L_x_162:


//--------------------- .nv.global.init           --------------------------
	.section	.nv.global.init,"aw",@progbits
	.align	8
.nv.global.init:
	.type		__cudart_sin_cos_coeffs,@object
	.size		__cudart_sin_cos_coeffs,(__cudart_i2opi_d - __cudart_sin_cos_coeffs)
__cudart_sin_cos_coeffs:
        /* <DEDUP_REMOVED lines=8> */
	.type		__cudart_i2opi_d,@object
	.size		__cudart_i2opi_d,(_$_str - __cudart_i2opi_d)
__cudart_i2opi_d:
        /* <DEDUP_REMOVED lines=9> */
	.type		_$_str,@object
	.size		_$_str,(_$_str_$_1 - _$_str)
_$_str:
        /*0110*/ 	.byte	0x5f, 0x5f, 0x43, 0x55, 0x44, 0x41, 0x5f, 0x46, 0x54, 0x5a, 0x00
	.type		_$_str_$_1,@object
	.size		_$_str_$_1,(.L_1 - _$_str_$_1)
_$_str_$_1:
        /*011b*/ 	.byte	0x5f, 0x5f, 0x43, 0x55, 0x44, 0x41, 0x5f, 0x41, 0x52, 0x43, 0x48, 0x00
.L_1:


//--------------------- .nv.constant0.triton_     --------------------------
	.section	.nv.constant0.triton_,"a",@progbits
	.sectionflags	@""
	.align	4
.nv.constant0.triton_:
	.zero		572
